	.target	sm_90a

	.elftype	@"ET_EXEC"


//--------------------- .note.nv.tkinfo           --------------------------
	.section	.note.nv.tkinfo,"",@"SHT_NOTE"
	.sectionflags	@"SHF_NOTE_NV_TKINFO"
	.tkinfo
        /*0018*/ 	.word	0x00000002
        /*0030*/ 	.string	""
        /*0030*/ 	.string	"ptxas"
        /*0030*/ 	.string	"Cuda compilation tools, release 13.0, V13.0.88"
        /*0030*/ 	.string	"Build cuda_13.0.r13.0/compiler.36424714_0"
        /*0030*/ 	.string	"-arch sm_90a -m 64 "



//--------------------- .note.nv.cuinfo           --------------------------
	.section	.note.nv.cuinfo,"",@"SHT_NOTE"
	.sectionflags	@"SHF_NOTE_NV_CUINFO"
        /*0018*/ 	.short	0x0002
        /*001a*/ 	.short	0x005a
        /*001c*/ 	.short	0x0082
	.zero		2


//--------------------- .nv.info                  --------------------------
	.section	.nv.info,"",@"SHT_CUDA_INFO"
	.align	4


	//----- nvinfo : EIATTR_REGCOUNT
	.align		4
        /*0000*/ 	.byte	0x04, 0x2f
        /*0002*/ 	.short	(.L_12 - .L_11)
	.align		4
.L_11:
        /*0004*/ 	.word	index@(_ZN7cutlass13device_kernelINS_4gemm6kernel13GemmUniversalIN4cute5tupleIJiiiiEEENS1_10collective13CollectiveMmaINS1_37MainloopSm90TmaGmmaWarpSpecializedFP8ILi9ENS5_IJNS4_1CILi2EEENSA_ILi1EEESC_EEENS1_32KernelTmaWarpSpecializedPingpongEEENS5_IJNSA_ILi64EEENSA_ILi128EEESH_EEENS_12float_e5m2_tENS5_IJlSC_lEEESJ_SK_NS4_8TiledMMAINS4_8MMA_AtomIJNS4_4SM904GMMA31MMA_64x128x32_F32E5M2E5M2_SS_TNILNSO_7ScaleInE1ELSQ_1EEEEEENS4_6LayoutINS5_IJSC_SC_SC_EEENS5_IJNSA_ILi0EEESV_SV_EEEEENS5_IJNS4_10UnderscoreESY_SY_EEEEENS4_13SM90_TMA_LOADENS4_14ComposedLayoutINS4_7SwizzleILi3ELi4ELi3EEENS4_18smem_ptr_flag_bitsILi8EEENST_INS5_IJNSA_ILi8EEESH_EEENS5_IJSH_SC_EEEEEEEvNS4_8identityENS4_23SM90_TMA_LOAD_MULTICASTES1B_vS1C_EENS_8epilogue10collective6detail29Sm90TmaWarpSpecializedAdapterINS1G_15DefaultEpilogueISJ_SK_SK_NS1F_6thread17LinearCombinationISJ_Li1EffLNS1K_9ScaleType4KindE0ELNS_15FloatRoundStyleE2ESJ_EENS1_15EpilogueDefaultEEEEEvvEEEEvNT_6ParamsE)
        /*0008*/ 	.word	0x000000a8


	//----- nvinfo : EIATTR_FRAME_SIZE
	.align		4
.L_12:
        /*000c*/ 	.byte	0x04, 0x11
        /*000e*/ 	.short	(.L_14 - .L_13)
	.align		4
.L_13:
        /*0010*/ 	.word	index@(_ZN7cutlass13device_kernelINS_4gemm6kernel13GemmUniversalIN4cute5tupleIJiiiiEEENS1_10collective13CollectiveMmaINS1_37MainloopSm90TmaGmmaWarpSpecializedFP8ILi9ENS5_IJNS4_1CILi2EEENSA_ILi1EEESC_EEENS1_32KernelTmaWarpSpecializedPingpongEEENS5_IJNSA_ILi64EEENSA_ILi128EEESH_EEENS_12float_e5m2_tENS5_IJlSC_lEEESJ_SK_NS4_8TiledMMAINS4_8MMA_AtomIJNS4_4SM904GMMA31MMA_64x128x32_F32E5M2E5M2_SS_TNILNSO_7ScaleInE1ELSQ_1EEEEEENS4_6LayoutINS5_IJSC_SC_SC_EEENS5_IJNSA_ILi0EEESV_SV_EEEEENS5_IJNS4_10UnderscoreESY_SY_EEEEENS4_13SM90_TMA_LOADENS4_14ComposedLayoutINS4_7SwizzleILi3ELi4ELi3EEENS4_18smem_ptr_flag_bitsILi8EEENST_INS5_IJNSA_ILi8EEESH_EEENS5_IJSH_SC_EEEEEEEvNS4_8identityENS4_23SM90_TMA_LOAD_MULTICASTES1B_vS1C_EENS_8epilogue10collective6detail29Sm90TmaWarpSpecializedAdapterINS1G_15DefaultEpilogueISJ_SK_SK_NS1F_6thread17LinearCombinationISJ_Li1EffLNS1K_9ScaleType4KindE0ELNS_15FloatRoundStyleE2ESJ_EENS1_15EpilogueDefaultEEEEEvvEEEEvNT_6ParamsE)
        /*0014*/ 	.word	0x00000000


	//----- nvinfo : EIATTR_MIN_STACK_SIZE
	.align		4
.L_14:
        /*0018*/ 	.byte	0x04, 0x12
        /*001a*/ 	.short	(.L_16 - .L_15)
	.align		4
.L_15:
        /*001c*/ 	.word	index@(_ZN7cutlass13device_kernelINS_4gemm6kernel13GemmUniversalIN4cute5tupleIJiiiiEEENS1_10collective13CollectiveMmaINS1_37MainloopSm90TmaGmmaWarpSpecializedFP8ILi9ENS5_IJNS4_1CILi2EEENSA_ILi1EEESC_EEENS1_32KernelTmaWarpSpecializedPingpongEEENS5_IJNSA_ILi64EEENSA_ILi128EEESH_EEENS_12float_e5m2_tENS5_IJlSC_lEEESJ_SK_NS4_8TiledMMAINS4_8MMA_AtomIJNS4_4SM904GMMA31MMA_64x128x32_F32E5M2E5M2_SS_TNILNSO_7ScaleInE1ELSQ_1EEEEEENS4_6LayoutINS5_IJSC_SC_SC_EEENS5_IJNSA_ILi0EEESV_SV_EEEEENS5_IJNS4_10UnderscoreESY_SY_EEEEENS4_13SM90_TMA_LOADENS4_14ComposedLayoutINS4_7SwizzleILi3ELi4ELi3EEENS4_18smem_ptr_flag_bitsILi8EEENST_INS5_IJNSA_ILi8EEESH_EEENS5_IJSH_SC_EEEEEEEvNS4_8identityENS4_23SM90_TMA_LOAD_MULTICASTES1B_vS1C_EENS_8epilogue10collective6detail29Sm90TmaWarpSpecializedAdapterINS1G_15DefaultEpilogueISJ_SK_SK_NS1F_6thread17LinearCombinationISJ_Li1EffLNS1K_9ScaleType4KindE0ELNS_15FloatRoundStyleE2ESJ_EENS1_15EpilogueDefaultEEEEEvvEEEEvNT_6ParamsE)
        /*0020*/ 	.word	0x00000000
.L_16:


//--------------------- .nv.compat                --------------------------
	.section	.nv.compat,"",@"SHT_CUDA_COMPAT_INFO"
	.align	4
        /*0000*/ 	.byte	0x02, 0x09, 0x01, 0x00, 0x02, 0x02, 0x04, 0x00, 0x02, 0x05, 0x05, 0x00, 0x03, 0x07, 0x01, 0x01
        /*0010*/ 	.byte	0x02, 0x03, 0x01, 0x00, 0x02, 0x06, 0x01, 0x00, 0x04, 0x0b, 0x08, 0x00, 0x00, 0x00, 0x00, 0x00
        /*0020*/ 	.byte	0x00, 0x00, 0x00, 0x00


//--------------------- .nv.info._ZN7cutlass13device_kernelINS_4gemm6kernel13GemmUniversalIN4cute5tupleIJiiiiEEENS1_10collective13CollectiveMmaINS1_37MainloopSm90TmaGmmaWarpSpecializedFP8ILi9ENS5_IJNS4_1CILi2EEENSA_ILi1EEESC_EEENS1_32KernelTmaWarpSpecializedPingpongEEENS5_IJNSA_ILi64EEENSA_ILi128EEESH_EEENS_12float_e5m2_tENS5_IJlSC_lEEESJ_SK_NS4_8TiledMMAINS4_8MMA_AtomIJNS4_4SM904GMMA31MMA_64x128x32_F32E5M2E5M2_SS_TNILNSO_7ScaleInE1ELSQ_1EEEEEENS4_6LayoutINS5_IJSC_SC_SC_EEENS5_IJNSA_ILi0EEESV_SV_EEEEENS5_IJNS4_10UnderscoreESY_SY_EEEEENS4_13SM90_TMA_LOADENS4_14ComposedLayoutINS4_7SwizzleILi3ELi4ELi3EEENS4_18smem_ptr_flag_bitsILi8EEENST_INS5_IJNSA_ILi8EEESH_EEENS5_IJSH_SC_EEEEEEEvNS4_8identityENS4_23SM90_TMA_LOAD_MULTICASTES1B_vS1C_EENS_8epilogue10collective6detail29Sm90TmaWarpSpecializedAdapterINS1G_15DefaultEpilogueISJ_SK_SK_NS1F_6thread17LinearCombinationISJ_Li1EffLNS1K_9ScaleType4KindE0ELNS_15FloatRoundStyleE2ESJ_EENS1_15EpilogueDefaultEEEEEvvEEEEvNT_6ParamsE --------------------------
	.section	.nv.info._ZN7cutlass13device_kernelINS_4gemm6kernel13GemmUniversalIN4cute5tupleIJiiiiEEENS1_10collective13CollectiveMmaINS1_37MainloopSm90TmaGmmaWarpSpecializedFP8ILi9ENS5_IJNS4_1CILi2EEENSA_ILi1EEESC_EEENS1_32KernelTmaWarpSpecializedPingpongEEENS5_IJNSA_ILi64EEENSA_ILi128EEESH_EEENS_12float_e5m2_tENS5_IJlSC_lEEESJ_SK_NS4_8TiledMMAINS4_8MMA_AtomIJNS4_4SM904GMMA31MMA_64x128x32_F32E5M2E5M2_SS_TNILNSO_7ScaleInE1ELSQ_1EEEEEENS4_6LayoutINS5_IJSC_SC_SC_EEENS5_IJNSA_ILi0EEESV_SV_EEEEENS5_IJNS4_10UnderscoreESY_SY_EEEEENS4_13SM90_TMA_LOADENS4_14ComposedLayoutINS4_7SwizzleILi3ELi4ELi3EEENS4_18smem_ptr_flag_bitsILi8EEENST_INS5_IJNSA_ILi8EEESH_EEENS5_IJSH_SC_EEEEEEEvNS4_8identityENS4_23SM90_TMA_LOAD_MULTICASTES1B_vS1C_EENS_8epilogue10collective6detail29Sm90TmaWarpSpecializedAdapterINS1G_15DefaultEpilogueISJ_SK_SK_NS1F_6thread17LinearCombinationISJ_Li1EffLNS1K_9ScaleType4KindE0ELNS_15FloatRoundStyleE2ESJ_EENS1_15EpilogueDefaultEEEEEvvEEEEvNT_6ParamsE,"",@"SHT_CUDA_INFO"
	.sectionflags	@""
	.align	4


	//----- nvinfo : EIATTR_CUDA_API_VERSION
	.align		4
        /*0000*/ 	.byte	0x04, 0x37
        /*0002*/ 	.short	(.L_18 - .L_17)
.L_17:
        /*0004*/ 	.word	0x00000082


	//----- nvinfo : EIATTR_KPARAM_INFO
	.align		4
.L_18:
        /*0008*/ 	.byte	0x04, 0x17
        /*000a*/ 	.short	(.L_20 - .L_19)
.L_19:
        /*000c*/ 	.word	0x00000000
        /*0010*/ 	.short	0x0000
        /*0012*/ 	.short	0x0070
        /*0014*/ 	.byte	0x00, 0xf0, 0x01, 0x10


	//----- nvinfo : EIATTR_SPARSE_MMA_MASK
	.align		4
.L_20:
        /*0018*/ 	.byte	0x03, 0x50
        /*001a*/ 	.short	0x0000


	//----- nvinfo : EIATTR_MAXREG_COUNT
	.align		4
        /*001c*/ 	.byte	0x03, 0x1b
        /*001e*/ 	.short	0x00a8


	//----- nvinfo : EIATTR_NUM_BARRIERS
	.align		4
        /*0020*/ 	.byte	0x02, 0x4c
        /*0022*/ 	.byte	0x01
	.zero		1


	//----- nvinfo : EIATTR_MERCURY_ISA_VERSION
	.align		4
        /*0024*/ 	.byte	0x03, 0x5f
        /*0026*/ 	.short	0x0101


	//----- nvinfo : EIATTR_INT_WARP_WIDE_INSTR_OFFSETS
	.align		4
        /*0028*/ 	.byte	0x04, 0x31
        /*002a*/ 	.short	(.L_22 - .L_21)


	//   ....[0]....
.L_21:
        /*002c*/ 	.word	0x00000580


	//   ....[1]....
        /*0030*/ 	.word	0x000005c0


	//   ....[2]....
        /*0034*/ 	.word	0x00000600


	//   ....[3]....
        /*0038*/ 	.word	0x000006a0


	//   ....[4]....
        /*003c*/ 	.word	0x000006c0


	//   ....[5]....
        /*0040*/ 	.word	0x00000720


	//   ....[6]....
        /*0044*/ 	.word	0x00000810


	//   ....[7]....
        /*0048*/ 	.word	0x00000860


	//   ....[8]....
        /*004c*/ 	.word	0x00003360


	//----- nvinfo : EIATTR_COOP_GROUP_MASK_REGIDS
	.align		4
.L_22:
        /*0050*/ 	.byte	0x04, 0x29
        /*0052*/ 	.short	(.L_24 - .L_23)


	//   ....[0]....
.L_23:
        /*0054*/ 	.word	0xffffffff


	//   ....[1]....
        /*0058*/ 	.word	0xffffffff


	//   ....[2]....
        /*005c*/ 	.word	0xffffffff


	//   ....[3]....
        /*0060*/ 	.word	0xffffffff


	//   ....[4]....
        /*0064*/ 	.word	0xffffffff


	//   ....[5]....
        /*0068*/ 	.word	0xffffffff


	//   ....[6]....
        /*006c*/ 	.word	0xffffffff


	//----- nvinfo : EIATTR_COOP_GROUP_INSTR_OFFSETS
	.align		4
.L_24:
        /*0070*/ 	.byte	0x04, 0x28
        /*0072*/ 	.short	(.L_26 - .L_25)


	//   ....[0]....
.L_25:
        /*0074*/ 	.word	0x00000060


	//   ....[1]....
        /*0078*/ 	.word	0x00000070


	//   ....[2]....
        /*007c*/ 	.word	0x00000130


	//   ....[3]....
        /*0080*/ 	.word	0x00000390


	//   ....[4]....
        /*0084*/ 	.word	0x000003d0


	//   ....[5]....
        /*0088*/ 	.word	0x00000450


	//   ....[6]....
        /*008c*/ 	.word	0x00000a20


	//----- nvinfo : EIATTR_REG_RECONFIG
	.align		4
.L_26:
        /*0090*/ 	.byte	0x01, 0x54
	.zero		2


	//----- nvinfo : EIATTR_MBARRIER_INSTR_OFFSETS
	.align		4
        /*0094*/ 	.byte	0x04, 0x39
        /*0096*/ 	.short	(.L_28 - .L_27)


	//   ....[0]....
.L_27:
        /*0098*/ 	.word	0x00000250
        /*009c*/ 	.word	0x000000ff
        /*00a0*/ 	.word	0x00000000
        /*00a4*/ 	.short	0x0100
        /*00a6*/ 	.byte	0x08
	.zero		1


	//   ....[1]....
        /*00a8*/ 	.word	0x00000260
        /*00ac*/ 	.word	0x000000ff
        /*00b0*/ 	.word	0x00000048
        /*00b4*/ 	.short	0x0100
        /*00b6*/ 	.byte	0x08
	.zero		1


	//   ....[2]....
        /*00b8*/ 	.word	0x00000270
        /*00bc*/ 	.word	0x000000ff
        /*00c0*/ 	.word	0x00000008
        /*00c4*/ 	.short	0x0100
        /*00c6*/ 	.byte	0x08
	.zero		1


	//   ....[3]....
        /*00c8*/ 	.word	0x00000280
        /*00cc*/ 	.word	0x000000ff
        /*00d0*/ 	.word	0x00000050
        /*00d4*/ 	.short	0x0100
        /*00d6*/ 	.byte	0x08
	.zero		1


	//   ....[4]....
        /*00d8*/ 	.word	0x00000290
        /*00dc*/ 	.word	0x000000ff
        /*00e0*/ 	.word	0x00000010
        /*00e4*/ 	.short	0x0100
        /*00e6*/ 	.byte	0x08
	.zero		1


	//   ....[5]....
        /*00e8*/ 	.word	0x000002a0
        /*00ec*/ 	.word	0x000000ff
        /*00f0*/ 	.word	0x00000058
        /*00f4*/ 	.short	0x0100
        /*00f6*/ 	.byte	0x08
	.zero		1


	//   ....[6]....
        /*00f8*/ 	.word	0x000002b0
        /*00fc*/ 	.word	0x000000ff
        /*0100*/ 	.word	0x00000018
        /*0104*/ 	.short	0x0100
        /*0106*/ 	.byte	0x08
	.zero		1


	//   ....[7]....
        /*0108*/ 	.word	0x000002c0
        /*010c*/ 	.word	0x000000ff
        /*0110*/ 	.word	0x00000060
        /*0114*/ 	.short	0x0100
        /*0116*/ 	.byte	0x08
	.zero		1


	//   ....[8]....
        /*0118*/ 	.word	0x000002d0
        /*011c*/ 	.word	0x000000ff
        /*0120*/ 	.word	0x00000020
        /*0124*/ 	.short	0x0100
        /*0126*/ 	.byte	0x08
	.zero		1


	//   ....[9]....
        /*0128*/ 	.word	0x000002e0
        /*012c*/ 	.word	0x000000ff
        /*0130*/ 	.word	0x00000068
        /*0134*/ 	.short	0x0100
        /*0136*/ 	.byte	0x08
	.zero		1


	//   ....[10]....
        /*0138*/ 	.word	0x000002f0
        /*013c*/ 	.word	0x000000ff
        /*0140*/ 	.word	0x00000028
        /*0144*/ 	.short	0x0100
        /*0146*/ 	.byte	0x08
	.zero		1


	//   ....[11]....
        /*0148*/ 	.word	0x00000300
        /*014c*/ 	.word	0x000000ff
        /*0150*/ 	.word	0x00000070
        /*0154*/ 	.short	0x0100
        /*0156*/ 	.byte	0x08
	.zero		1


	//   ....[12]....
        /*0158*/ 	.word	0x00000310
        /*015c*/ 	.word	0x000000ff
        /*0160*/ 	.word	0x00000030
        /*0164*/ 	.short	0x0100
        /*0166*/ 	.byte	0x08
	.zero		1


	//   ....[13]....
        /*0168*/ 	.word	0x00000320
        /*016c*/ 	.word	0x000000ff
        /*0170*/ 	.word	0x00000078
        /*0174*/ 	.short	0x0100
        /*0176*/ 	.byte	0x08
	.zero		1


	//   ....[14]....
        /*0178*/ 	.word	0x00000330
        /*017c*/ 	.word	0x000000ff
        /*0180*/ 	.word	0x00000038
        /*0184*/ 	.short	0x0100
        /*0186*/ 	.byte	0x08
	.zero		1


	//   ....[15]....
        /*0188*/ 	.word	0x00000340
        /*018c*/ 	.word	0x000000ff
        /*0190*/ 	.word	0x00000080
        /*0194*/ 	.short	0x0100
        /*0196*/ 	.byte	0x08
	.zero		1


	//   ....[16]....
        /*0198*/ 	.word	0x00000350
        /*019c*/ 	.word	0x000000ff
        /*01a0*/ 	.word	0x00000040
        /*01a4*/ 	.short	0x0100
        /*01a6*/ 	.byte	0x08
	.zero		1


	//   ....[17]....
        /*01a8*/ 	.word	0x00000360
        /*01ac*/ 	.word	0x000000ff
        /*01b0*/ 	.word	0x00000088
        /*01b4*/ 	.short	0x0100
        /*01b6*/ 	.byte	0x08
	.zero		1


	//   ....[18]....
        /*01b8*/ 	.word	0x00000890
        /*01bc*/ 	.word	0x000000ff
        /*01c0*/ 	.word	0x000000c0
        /*01c4*/ 	.short	0x0100
        /*01c6*/ 	.byte	0x08
	.zero		1


	//   ....[19]....
        /*01c8*/ 	.word	0x00000930
        /*01cc*/ 	.word	0x000000ff
        /*01d0*/ 	.word	0x000000c8
        /*01d4*/ 	.short	0x0100
        /*01d6*/ 	.byte	0x08
	.zero		1


	//   ....[20]....
        /*01d8*/ 	.word	0x000009a0
        /*01dc*/ 	.word	0x000000ff
        /*01e0*/ 	.word	0x000000a0
        /*01e4*/ 	.short	0x0100
        /*01e6*/ 	.byte	0x09
	.zero		1


	//   ....[21]....
        /*01e8*/ 	.word	0x000009b0
        /*01ec*/ 	.word	0x000000ff
        /*01f0*/ 	.word	0x000000a8
        /*01f4*/ 	.short	0x0100
        /*01f6*/ 	.byte	0x09
	.zero		1


	//   ....[22]....
        /*01f8*/ 	.word	0x000009c0
        /*01fc*/ 	.word	0x000000ff
        /*0200*/ 	.word	0x000000b0
        /*0204*/ 	.short	0x0100
        /*0206*/ 	.byte	0x09
	.zero		1


	//   ....[23]....
        /*0208*/ 	.word	0x000009d0
        /*020c*/ 	.word	0x000000ff
        /*0210*/ 	.word	0x000000b8
        /*0214*/ 	.short	0x0100
        /*0216*/ 	.byte	0x09
	.zero		1


	//   ....[24]....
        /*0218*/ 	.word	0x00001730
        /*021c*/ 	.word	0x000000ff
        /*0220*/ 	.word	0xfffffff8
        /*0224*/ 	.short	0x010a
        /*0226*/ 	.byte	0x0b
	.zero		1


	//   ....[25]....
        /*0228*/ 	.word	0x00001c10
        /*022c*/ 	.word	0x000000ff
        /*0230*/ 	.word	0x00000000
        /*0234*/ 	.short	0x010a
        /*0236*/ 	.byte	0x06
	.zero		1


	//   ....[26]....
        /*0238*/ 	.word	0x00001c50
        /*023c*/ 	.word	0x000000ff
        /*0240*/ 	.word	0x00000000
        /*0244*/ 	.short	0x010a
        /*0246*/ 	.byte	0x06
	.zero		1


	//   ....[27]....
        /*0248*/ 	.word	0x00002610
        /*024c*/ 	.word	0x000000ff
        /*0250*/ 	.word	0x00000000
        /*0254*/ 	.short	0x010a
        /*0256*/ 	.byte	0x10
	.zero		1


	//   ....[28]....
        /*0258*/ 	.word	0x00002650
        /*025c*/ 	.word	0x000000ff
        /*0260*/ 	.word	0x00000000
        /*0264*/ 	.short	0x010a
        /*0266*/ 	.byte	0x10
	.zero		1


	//   ....[29]....
        /*0268*/ 	.word	0x00002d70
        /*026c*/ 	.word	0x00000015
        /*0270*/ 	.word	0x00000000
        /*0274*/ 	.short	0x0101
        /*0276*/ 	.byte	0x3f
	.zero		1


	//   ....[30]....
        /*0278*/ 	.word	0x000032f0
        /*027c*/ 	.word	0x00000013
        /*0280*/ 	.word	0x00000000
        /*0284*/ 	.short	0x0101
        /*0286*/ 	.byte	0x16
	.zero		1


	//   ....[31]....
        /*0288*/ 	.word	0x00003400
        /*028c*/ 	.word	0x00000013
        /*0290*/ 	.word	0x00000000
        /*0294*/ 	.short	0x0101
        /*0296*/ 	.byte	0x3f
	.zero		1


	//   ....[32]....
        /*0298*/ 	.word	0x000034c0
        /*029c*/ 	.word	0x000000ff
        /*02a0*/ 	.word	0x00000008
        /*02a4*/ 	.short	0x010a
        /*02a6*/ 	.byte	0x0b
	.zero		1


	//   ....[33]....
        /*02a8*/ 	.word	0x00007d60
        /*02ac*/ 	.word	0x00000004
        /*02b0*/ 	.word	0x00000000
        /*02b4*/ 	.short	0x0101
        /*02b6*/ 	.byte	0x16
	.zero		1


	//   ....[34]....
        /*02b8*/ 	.word	0x00008690
        /*02bc*/ 	.word	0x00000015
        /*02c0*/ 	.word	0x00000048
        /*02c4*/ 	.short	0x010a
        /*02c6*/ 	.byte	0x3f
	.zero		1


	//   ....[35]....
        /*02c8*/ 	.word	0x00008a20
        /*02cc*/ 	.word	0x0000000a
        /*02d0*/ 	.word	0x000000c8
        /*02d4*/ 	.short	0x0101
        /*02d6*/ 	.byte	0x3f
	.zero		1


	//   ....[36]....
        /*02d8*/ 	.word	0x00009190
        /*02dc*/ 	.word	0x00000005
        /*02e0*/ 	.word	0x00000000
        /*02e4*/ 	.short	0x010a
        /*02e6*/ 	.byte	0x3f
	.zero		1


	//   ....[37]....
        /*02e8*/ 	.word	0x00009210
        /*02ec*/ 	.word	0x00000007
        /*02f0*/ 	.word	0x00000000
        /*02f4*/ 	.short	0x010a
        /*02f6*/ 	.byte	0x3f
	.zero		1


	//   ....[38]....
        /*02f8*/ 	.word	0x000092a0
        /*02fc*/ 	.word	0x00000006
        /*0300*/ 	.word	0x00000000
        /*0304*/ 	.short	0x010a
        /*0306*/ 	.byte	0x3f
	.zero		1


	//   ....[39]....
        /*0308*/ 	.word	0x00009330
        /*030c*/ 	.word	0x00000009
        /*0310*/ 	.word	0x00000000
        /*0314*/ 	.short	0x010a
        /*0316*/ 	.byte	0x3f
	.zero		1


	//   ....[40]....
        /*0318*/ 	.word	0x000093c0
        /*031c*/ 	.word	0x00000006
        /*0320*/ 	.word	0x00000000
        /*0324*/ 	.short	0x010a
        /*0326*/ 	.byte	0x3f
	.zero		1


	//   ....[41]....
        /*0328*/ 	.word	0x00009450
        /*032c*/ 	.word	0x00000009
        /*0330*/ 	.word	0x00000000
        /*0334*/ 	.short	0x010a
        /*0336*/ 	.byte	0x3f
	.zero		1


	//   ....[42]....
        /*0338*/ 	.word	0x000094e0
        /*033c*/ 	.word	0x00000008
        /*0340*/ 	.word	0x00000000
        /*0344*/ 	.short	0x010a
        /*0346*/ 	.byte	0x3f
	.zero		1


	//   ....[43]....
        /*0348*/ 	.word	0x00009570
        /*034c*/ 	.word	0x0000000b
        /*0350*/ 	.word	0x00000000
        /*0354*/ 	.short	0x010a
        /*0356*/ 	.byte	0x3f
	.zero		1


	//   ....[44]....
        /*0358*/ 	.word	0x00009600
        /*035c*/ 	.word	0x00000003
        /*0360*/ 	.word	0x00000000
        /*0364*/ 	.short	0x010a
        /*0366*/ 	.byte	0x3f
	.zero		1


	//   ....[45]....
        /*0368*/ 	.word	0x00009670
        /*036c*/ 	.word	0x00000013
        /*0370*/ 	.word	0xfffffff8
        /*0374*/ 	.short	0x010a
        /*0376*/ 	.byte	0x3f
	.zero		1


	//   ....[46]....
        /*0378*/ 	.word	0x000096d0
        /*037c*/ 	.word	0x00000013
        /*0380*/ 	.word	0x00000000
        /*0384*/ 	.short	0x010a
        /*0386*/ 	.byte	0x3f
	.zero		1


	//   ....[47]....
        /*0388*/ 	.word	0x00009730
        /*038c*/ 	.word	0x00000015
        /*0390*/ 	.word	0x00000000
        /*0394*/ 	.short	0x010a
        /*0396*/ 	.byte	0x3f
	.zero		1


	//   ....[48]....
        /*0398*/ 	.word	0x00009790
        /*039c*/ 	.word	0x00000013
        /*03a0*/ 	.word	0x00000008
        /*03a4*/ 	.short	0x010a
        /*03a6*/ 	.byte	0x3f
	.zero		1


	//   ....[49]....
        /*03a8*/ 	.word	0x00009860
        /*03ac*/ 	.word	0x00000015
        /*03b0*/ 	.word	0x00000048
        /*03b4*/ 	.short	0x010a
        /*03b6*/ 	.byte	0x3f
	.zero		1


	//   ....[50]....
        /*03b8*/ 	.word	0x00009940
        /*03bc*/ 	.word	0x00000005
        /*03c0*/ 	.word	0x00000000
        /*03c4*/ 	.short	0x010a
        /*03c6*/ 	.byte	0x3f
	.zero		1


	//   ....[51]....
        /*03c8*/ 	.word	0x00009990
        /*03cc*/ 	.word	0x00000007
        /*03d0*/ 	.word	0x00000000
        /*03d4*/ 	.short	0x010a
        /*03d6*/ 	.byte	0x3f
	.zero		1


	//   ....[52]....
        /*03d8*/ 	.word	0x000099e0
        /*03dc*/ 	.word	0x00000006
        /*03e0*/ 	.word	0x00000000
        /*03e4*/ 	.short	0x010a
        /*03e6*/ 	.byte	0x3f
	.zero		1


	//   ....[53]....
        /*03e8*/ 	.word	0x00009a30
        /*03ec*/ 	.word	0x00000009
        /*03f0*/ 	.word	0x00000000
        /*03f4*/ 	.short	0x010a
        /*03f6*/ 	.byte	0x3f
	.zero		1


	//   ....[54]....
        /*03f8*/ 	.word	0x00009a80
        /*03fc*/ 	.word	0x00000006
        /*0400*/ 	.word	0x00000000
        /*0404*/ 	.short	0x010a
        /*0406*/ 	.byte	0x3f
	.zero		1


	//   ....[55]....
        /*0408*/ 	.word	0x00009ad0
        /*040c*/ 	.word	0x00000009
        /*0410*/ 	.word	0x00000000
        /*0414*/ 	.short	0x010a
        /*0416*/ 	.byte	0x3f
	.zero		1


	//   ....[56]....
        /*0418*/ 	.word	0x00009b20
        /*041c*/ 	.word	0x00000008
        /*0420*/ 	.word	0x00000000
        /*0424*/ 	.short	0x010a
        /*0426*/ 	.byte	0x3f
	.zero		1


	//   ....[57]....
        /*0428*/ 	.word	0x00009b70
        /*042c*/ 	.word	0x0000000b
        /*0430*/ 	.word	0x00000000
        /*0434*/ 	.short	0x010a
        /*0436*/ 	.byte	0x3f
	.zero		1


	//----- nvinfo : EIATTR_NUM_MBARRIERS
	.align		4
.L_28:
        /*0438*/ 	.byte	0x03, 0x38
        /*043a*/ 	.short	0x0018


	//----- nvinfo : EIATTR_EXIT_INSTR_OFFSETS
	.align		4
        /*043c*/ 	.byte	0x04, 0x1c
        /*043e*/ 	.short	(.L_30 - .L_29)


	//   ....[0]....
.L_29:
        /*0440*/ 	.word	0x00001470


	//   ....[1]....
        /*0444*/ 	.word	0x000014d0


	//   ....[2]....
        /*0448*/ 	.word	0x00008370


	//   ....[3]....
        /*044c*/ 	.word	0x000083a0


	//   ....[4]....
        /*0450*/ 	.word	0x00009650


	//----- nvinfo : EIATTR_MAX_THREADS
	.align		4
.L_30:
        /*0454*/ 	.byte	0x04, 0x05
        /*0456*/ 	.short	(.L_32 - .L_31)
.L_31:
        /*0458*/ 	.word	0x00000180
        /*045c*/ 	.word	0x00000001
        /*0460*/ 	.word	0x00000001


	//----- nvinfo : EIATTR_CRS_STACK_SIZE
	.align		4
.L_32:
        /*0464*/ 	.byte	0x04, 0x1e
        /*0466*/ 	.short	(.L_34 - .L_33)
.L_33:
        /*0468*/ 	.word	0x00000000


	//----- nvinfo : EIATTR_CBANK_PARAM_SIZE
	.align		4
.L_34:
        /*046c*/ 	.byte	0x03, 0x19
        /*046e*/ 	.short	0x0470


	//----- nvinfo : EIATTR_PARAM_CBANK
	.align		4
        /*0470*/ 	.byte	0x04, 0x0a
        /*0472*/ 	.short	(.L_36 - .L_35)
	.align		4
.L_35:
        /*0474*/ 	.word	index@(.nv.constant0._ZN7cutlass13device_kernelINS_4gemm6kernel13GemmUniversalIN4cute5tupleIJiiiiEEENS1_10collective13CollectiveMmaINS1_37MainloopSm90TmaGmmaWarpSpecializedFP8ILi9ENS5_IJNS4_1CILi2EEENSA_ILi1EEESC_EEENS1_32KernelTmaWarpSpecializedPingpongEEENS5_IJNSA_ILi64EEENSA_ILi128EEESH_EEENS_12float_e5m2_tENS5_IJlSC_lEEESJ_SK_NS4_8TiledMMAINS4_8MMA_AtomIJNS4_4SM904GMMA31MMA_64x128x32_F32E5M2E5M2_SS_TNILNSO_7ScaleInE1ELSQ_1EEEEEENS4_6LayoutINS5_IJSC_SC_SC_EEENS5_IJNSA_ILi0EEESV_SV_EEEEENS5_IJNS4_10UnderscoreESY_SY_EEEEENS4_13SM90_TMA_LOADENS4_14ComposedLayoutINS4_7SwizzleILi3ELi4ELi3EEENS4_18smem_ptr_flag_bitsILi8EEENST_INS5_IJNSA_ILi8EEESH_EEENS5_IJSH_SC_EEEEEEEvNS4_8identityENS4_23SM90_TMA_LOAD_MULTICASTES1B_vS1C_EENS_8epilogue10collective6detail29Sm90TmaWarpSpecializedAdapterINS1G_15DefaultEpilogueISJ_SK_SK_NS1F_6thread17LinearCombinationISJ_Li1EffLNS1K_9ScaleType4KindE0ELNS_15FloatRoundStyleE2ESJ_EENS1_15EpilogueDefaultEEEEEvvEEEEvNT_6ParamsE)
        /*0478*/ 	.short	0x0210
        /*047a*/ 	.short	0x0470


	//----- nvinfo : EIATTR_SW_WAR
	.align		4
.L_36:
        /*047c*/ 	.byte	0x04, 0x36
        /*047e*/ 	.short	(.L_38 - .L_37)
.L_37:
        /*0480*/ 	.word	0x00000008
.L_38:


//--------------------- .nv.callgraph             --------------------------
	.section	.nv.callgraph,"",@"SHT_CUDA_CALLGRAPH"
	.align	4
	.sectionentsize	8
	.align		4
        /*0000*/ 	.word	0x00000000
	.align		4
        /*0004*/ 	.word	0xffffffff
	.align		4
        /*0008*/ 	.word	0x00000000
	.align		4
        /*000c*/ 	.word	0xfffffffe
	.align		4
        /*0010*/ 	.word	0x00000000
	.align		4
        /*0014*/ 	.word	0xfffffffd
	.align		4
        /*0018*/ 	.word	0x00000000
	.align		4
        /*001c*/ 	.word	0xfffffffc


//--------------------- .nv.constant4             --------------------------
	.section	.nv.constant4,"a",@progbits
	.align	8
	.align		8
.nv.constant4:
        /*0000*/ 	.dword	_ZN39_INTERNAL_3974eebe_4_k_cu_969c5928_49074cuda3std3__45__cpo5beginE
	.align		8
        /*0008*/ 	.dword	_ZN39_INTERNAL_3974eebe_4_k_cu_969c5928_49074cuda3std3__45__cpo3endE
	.align		8
        /*0010*/ 	.dword	_ZN39_INTERNAL_3974eebe_4_k_cu_969c5928_49074cuda3std3__45__cpo6cbeginE
	.align		8
        /*0018*/ 	.dword	_ZN39_INTERNAL_3974eebe_4_k_cu_969c5928_49074cuda3std3__45__cpo4cendE
	.align		8
        /*0020*/ 	.dword	_ZN39_INTERNAL_3974eebe_4_k_cu_969c5928_49074cuda3std3__441_GLOBAL__N__3974eebe_4_k_cu_969c5928_49076ignoreE
	.align		8
        /*0028*/ 	.dword	_ZN39_INTERNAL_3974eebe_4_k_cu_969c5928_49074cuda3std3__419piecewise_constructE
	.align		8
        /*0030*/ 	.dword	_ZN39_INTERNAL_3974eebe_4_k_cu_969c5928_49074cuda3std3__48in_placeE
	.align		8
        /*0038*/ 	.dword	_ZN39_INTERNAL_3974eebe_4_k_cu_969c5928_49074cuda3std6ranges3__45__cpo4swapE
	.align		8
        /*0040*/ 	.dword	_ZN39_INTERNAL_3974eebe_4_k_cu_969c5928_49074cuda3std6ranges3__45__cpo9iter_moveE
	.align		8
        /*0048*/ 	.dword	_ZN39_INTERNAL_3974eebe_4_k_cu_969c5928_49074cute7productE
	.align		8
        /*0050*/ 	.dword	_ZN39_INTERNAL_3974eebe_4_k_cu_969c5928_49074cute1_E


//--------------------- .text._ZN7cutlass13device_kernelINS_4gemm6kernel13GemmUniversalIN4cute5tupleIJiiiiEEENS1_10collective13CollectiveMmaINS1_37MainloopSm90TmaGmmaWarpSpecializedFP8ILi9ENS5_IJNS4_1CILi2EEENSA_ILi1EEESC_EEENS1_32KernelTmaWarpSpecializedPingpongEEENS5_IJNSA_ILi64EEENSA_ILi128EEESH_EEENS_12float_e5m2_tENS5_IJlSC_lEEESJ_SK_NS4_8TiledMMAINS4_8MMA_AtomIJNS4_4SM904GMMA31MMA_64x128x32_F32E5M2E5M2_SS_TNILNSO_7ScaleInE1ELSQ_1EEEEEENS4_6LayoutINS5_IJSC_SC_SC_EEENS5_IJNSA_ILi0EEESV_SV_EEEEENS5_IJNS4_10UnderscoreESY_SY_EEEEENS4_13SM90_TMA_LOADENS4_14ComposedLayoutINS4_7SwizzleILi3ELi4ELi3EEENS4_18smem_ptr_flag_bitsILi8EEENST_INS5_IJNSA_ILi8EEESH_EEENS5_IJSH_SC_EEEEEEEvNS4_8identityENS4_23SM90_TMA_LOAD_MULTICASTES1B_vS1C_EENS_8epilogue10collective6detail29Sm90TmaWarpSpecializedAdapterINS1G_15DefaultEpilogueISJ_SK_SK_NS1F_6thread17LinearCombinationISJ_Li1EffLNS1K_9ScaleType4KindE0ELNS_15FloatRoundStyleE2ESJ_EENS1_15EpilogueDefaultEEEEEvvEEEEvNT_6ParamsE --------------------------
	.section	.text._ZN7cutlass13device_kernelINS_4gemm6kernel13GemmUniversalIN4cute5tupleIJiiiiEEENS1_10collective13CollectiveMmaINS1_37MainloopSm90TmaGmmaWarpSpecializedFP8ILi9ENS5_IJNS4_1CILi2EEENSA_ILi1EEESC_EEENS1_32KernelTmaWarpSpecializedPingpongEEENS5_IJNSA_ILi64EEENSA_ILi128EEESH_EEENS_12float_e5m2_tENS5_IJlSC_lEEESJ_SK_NS4_8TiledMMAINS4_8MMA_AtomIJNS4_4SM904GMMA31MMA_64x128x32_F32E5M2E5M2_SS_TNILNSO_7ScaleInE1ELSQ_1EEEEEENS4_6LayoutINS5_IJSC_SC_SC_EEENS5_IJNSA_ILi0EEESV_SV_EEEEENS5_IJNS4_10UnderscoreESY_SY_EEEEENS4_13SM90_TMA_LOADENS4_14ComposedLayoutINS4_7SwizzleILi3ELi4ELi3EEENS4_18smem_ptr_flag_bitsILi8EEENST_INS5_IJNSA_ILi8EEESH_EEENS5_IJSH_SC_EEEEEEEvNS4_8identityENS4_23SM90_TMA_LOAD_MULTICASTES1B_vS1C_EENS_8epilogue10collective6detail29Sm90TmaWarpSpecializedAdapterINS1G_15DefaultEpilogueISJ_SK_SK_NS1F_6thread17LinearCombinationISJ_Li1EffLNS1K_9ScaleType4KindE0ELNS_15FloatRoundStyleE2ESJ_EENS1_15EpilogueDefaultEEEEEvvEEEEvNT_6ParamsE,"ax",@progbits
	.align	128
.text._ZN7cutlass13device_kernelINS_4gemm6kernel13GemmUniversalIN4cute5tupleIJiiiiEEENS1_10collective13CollectiveMmaINS1_37MainloopSm90TmaGmmaWarpSpecializedFP8ILi9ENS5_IJNS4_1CILi2EEENSA_ILi1EEESC_EEENS1_32KernelTmaWarpSpecializedPingpongEEENS5_IJNSA_ILi64EEENSA_ILi128EEESH_EEENS_12float_e5m2_tENS5_IJlSC_lEEESJ_SK_NS4_8TiledMMAINS4_8MMA_AtomIJNS4_4SM904GMMA31MMA_64x128x32_F32E5M2E5M2_SS_TNILNSO_7ScaleInE1ELSQ_1EEEEEENS4_6LayoutINS5_IJSC_SC_SC_EEENS5_IJNSA_ILi0EEESV_SV_EEEEENS5_IJNS4_10UnderscoreESY_SY_EEEEENS4_13SM90_TMA_LOADENS4_14ComposedLayoutINS4_7SwizzleILi3ELi4ELi3EEENS4_18smem_ptr_flag_bitsILi8EEENST_INS5_IJNSA_ILi8EEESH_EEENS5_IJSH_SC_EEEEEEEvNS4_8identityENS4_23SM90_TMA_LOAD_MULTICASTES1B_vS1C_EENS_8epilogue10collective6detail29Sm90TmaWarpSpecializedAdapterINS1G_15DefaultEpilogueISJ_SK_SK_NS1F_6thread17LinearCombinationISJ_Li1EffLNS1K_9ScaleType4KindE0ELNS_15FloatRoundStyleE2ESJ_EENS1_15EpilogueDefaultEEEEEvvEEEEvNT_6ParamsE:
        .type           _ZN7cutlass13device_kernelINS_4gemm6kernel13GemmUniversalIN4cute5tupleIJiiiiEEENS1_10collective13CollectiveMmaINS1_37MainloopSm90TmaGmmaWarpSpecializedFP8ILi9ENS5_IJNS4_1CILi2EEENSA_ILi1EEESC_EEENS1_32KernelTmaWarpSpecializedPingpongEEENS5_IJNSA_ILi64EEENSA_ILi128EEESH_EEENS_12float_e5m2_tENS5_IJlSC_lEEESJ_SK_NS4_8TiledMMAINS4_8MMA_AtomIJNS4_4SM904GMMA31MMA_64x128x32_F32E5M2E5M2_SS_TNILNSO_7ScaleInE1ELSQ_1EEEEEENS4_6LayoutINS5_IJSC_SC_SC_EEENS5_IJNSA_ILi0EEESV_SV_EEEEENS5_IJNS4_10UnderscoreESY_SY_EEEEENS4_13SM90_TMA_LOADENS4_14ComposedLayoutINS4_7SwizzleILi3ELi4ELi3EEENS4_18smem_ptr_flag_bitsILi8EEENST_INS5_IJNSA_ILi8EEESH_EEENS5_IJSH_SC_EEEEEEEvNS4_8identityENS4_23SM90_TMA_LOAD_MULTICASTES1B_vS1C_EENS_8epilogue10collective6detail29Sm90TmaWarpSpecializedAdapterINS1G_15DefaultEpilogueISJ_SK_SK_NS1F_6thread17LinearCombinationISJ_Li1EffLNS1K_9ScaleType4KindE0ELNS_15FloatRoundStyleE2ESJ_EENS1_15EpilogueDefaultEEEEEvvEEEEvNT_6ParamsE,@function
        .size           _ZN7cutlass13device_kernelINS_4gemm6kernel13GemmUniversalIN4cute5tupleIJiiiiEEENS1_10collective13CollectiveMmaINS1_37MainloopSm90TmaGmmaWarpSpecializedFP8ILi9ENS5_IJNS4_1CILi2EEENSA_ILi1EEESC_EEENS1_32KernelTmaWarpSpecializedPingpongEEENS5_IJNSA_ILi64EEENSA_ILi128EEESH_EEENS_12float_e5m2_tENS5_IJlSC_lEEESJ_SK_NS4_8TiledMMAINS4_8MMA_AtomIJNS4_4SM904GMMA31MMA_64x128x32_F32E5M2E5M2_SS_TNILNSO_7ScaleInE1ELSQ_1EEEEEENS4_6LayoutINS5_IJSC_SC_SC_EEENS5_IJNSA_ILi0EEESV_SV_EEEEENS5_IJNS4_10UnderscoreESY_SY_EEEEENS4_13SM90_TMA_LOADENS4_14ComposedLayoutINS4_7SwizzleILi3ELi4ELi3EEENS4_18smem_ptr_flag_bitsILi8EEENST_INS5_IJNSA_ILi8EEESH_EEENS5_IJSH_SC_EEEEEEEvNS4_8identityENS4_23SM90_TMA_LOAD_MULTICASTES1B_vS1C_EENS_8epilogue10collective6detail29Sm90TmaWarpSpecializedAdapterINS1G_15DefaultEpilogueISJ_SK_SK_NS1F_6thread17LinearCombinationISJ_Li1EffLNS1K_9ScaleType4KindE0ELNS_15FloatRoundStyleE2ESJ_EENS1_15EpilogueDefaultEEEEEvvEEEEvNT_6ParamsE,(.L_x_219 - _ZN7cutlass13device_kernelINS_4gemm6kernel13GemmUniversalIN4cute5tupleIJiiiiEEENS1_10collective13CollectiveMmaINS1_37MainloopSm90TmaGmmaWarpSpecializedFP8ILi9ENS5_IJNS4_1CILi2EEENSA_ILi1EEESC_EEENS1_32KernelTmaWarpSpecializedPingpongEEENS5_IJNSA_ILi64EEENSA_ILi128EEESH_EEENS_12float_e5m2_tENS5_IJlSC_lEEESJ_SK_NS4_8TiledMMAINS4_8MMA_AtomIJNS4_4SM904GMMA31MMA_64x128x32_F32E5M2E5M2_SS_TNILNSO_7ScaleInE1ELSQ_1EEEEEENS4_6LayoutINS5_IJSC_SC_SC_EEENS5_IJNSA_ILi0EEESV_SV_EEEEENS5_IJNS4_10UnderscoreESY_SY_EEEEENS4_13SM90_TMA_LOADENS4_14ComposedLayoutINS4_7SwizzleILi3ELi4ELi3EEENS4_18smem_ptr_flag_bitsILi8EEENST_INS5_IJNSA_ILi8EEESH_EEENS5_IJSH_SC_EEEEEEEvNS4_8identityENS4_23SM90_TMA_LOAD_MULTICASTES1B_vS1C_EENS_8epilogue10collective6detail29Sm90TmaWarpSpecializedAdapterINS1G_15DefaultEpilogueISJ_SK_SK_NS1F_6thread17LinearCombinationISJ_Li1EffLNS1K_9ScaleType4KindE0ELNS_15FloatRoundStyleE2ESJ_EENS1_15EpilogueDefaultEEEEEvvEEEEvNT_6ParamsE)
        .other          _ZN7cutlass13device_kernelINS_4gemm6kernel13GemmUniversalIN4cute5tupleIJiiiiEEENS1_10collective13CollectiveMmaINS1_37MainloopSm90TmaGmmaWarpSpecializedFP8ILi9ENS5_IJNS4_1CILi2EEENSA_ILi1EEESC_EEENS1_32KernelTmaWarpSpecializedPingpongEEENS5_IJNSA_ILi64EEENSA_ILi128EEESH_EEENS_12float_e5m2_tENS5_IJlSC_lEEESJ_SK_NS4_8TiledMMAINS4_8MMA_AtomIJNS4_4SM904GMMA31MMA_64x128x32_F32E5M2E5M2_SS_TNILNSO_7ScaleInE1ELSQ_1EEEEEENS4_6LayoutINS5_IJSC_SC_SC_EEENS5_IJNSA_ILi0EEESV_SV_EEEEENS5_IJNS4_10UnderscoreESY_SY_EEEEENS4_13SM90_TMA_LOADENS4_14ComposedLayoutINS4_7SwizzleILi3ELi4ELi3EEENS4_18smem_ptr_flag_bitsILi8EEENST_INS5_IJNSA_ILi8EEESH_EEENS5_IJSH_SC_EEEEEEEvNS4_8identityENS4_23SM90_TMA_LOAD_MULTICASTES1B_vS1C_EENS_8epilogue10collective6detail29Sm90TmaWarpSpecializedAdapterINS1G_15DefaultEpilogueISJ_SK_SK_NS1F_6thread17LinearCombinationISJ_Li1EffLNS1K_9ScaleType4KindE0ELNS_15FloatRoundStyleE2ESJ_EENS1_15EpilogueDefaultEEEEEvvEEEEvNT_6ParamsE,@"STO_CUDA_ENTRY STV_DEFAULT"
_ZN7cutlass13device_kernelINS_4gemm6kernel13GemmUniversalIN4cute5tupleIJiiiiEEENS1_10collective13CollectiveMmaINS1_37MainloopSm90TmaGmmaWarpSpecializedFP8ILi9ENS5_IJNS4_1CILi2EEENSA_ILi1EEESC_EEENS1_32KernelTmaWarpSpecializedPingpongEEENS5_IJNSA_ILi64EEENSA_ILi128EEESH_EEENS_12float_e5m2_tENS5_IJlSC_lEEESJ_SK_NS4_8TiledMMAINS4_8MMA_AtomIJNS4_4SM904GMMA31MMA_64x128x32_F32E5M2E5M2_SS_TNILNSO_7ScaleInE1ELSQ_1EEEEEENS4_6LayoutINS5_IJSC_SC_SC_EEENS5_IJNSA_ILi0EEESV_SV_EEEEENS5_IJNS4_10UnderscoreESY_SY_EEEEENS4_13SM90_TMA_LOADENS4_14ComposedLayoutINS4_7SwizzleILi3ELi4ELi3EEENS4_18smem_ptr_flag_bitsILi8EEENST_INS5_IJNSA_ILi8EEESH_EEENS5_IJSH_SC_EEEEEEEvNS4_8identityENS4_23SM90_TMA_LOAD_MULTICASTES1B_vS1C_EENS_8epilogue10collective6detail29Sm90TmaWarpSpecializedAdapterINS1G_15DefaultEpilogueISJ_SK_SK_NS1F_6thread17LinearCombinationISJ_Li1EffLNS1K_9ScaleType4KindE0ELNS_15FloatRoundStyleE2ESJ_EENS1_15EpilogueDefaultEEEEEvvEEEEvNT_6ParamsE:
[----:B------:R-:W-:Y:S01]  /*0000*/  LDC R1, c[0x0][0x28] ;  /* 0x00000a00ff017b82 */ /* 0x000fe20000000800 */
[----:B------:R-:W0:Y:S01]  /*0010*/  S2R R11, SR_TID.X ;  /* 0x00000000000b7919 */ /* 0x000e220000002100 */
[----:B------:R-:W-:Y:S01]  /*0020*/  ELECT P0, URZ, PT ;  /* 0x00000000003f782f */ /* 0x000fe20003800000 */
[----:B------:R-:W-:Y:S01]  /*0030*/  BSSY B0, `(.L_x_0) ;  /* 0x000000f000007945 */ /* 0x000fe20003800000 */
[--C-:B0-----:R-:W-:Y:S02]  /*0040*/  SHF.R.U32.HI R0, RZ, 0x5, R11.reuse ;  /* 0x00000005ff007819 */ /* 0x101fe4000001160b */
[----:B------:R-:W-:-:S03]  /*0050*/  SHF.R.U32.HI R5, RZ, 0x7, R11 ;  /* 0x00000007ff057819 */ /* 0x000fc6000001160b */
[----:B------:R-:W0:Y:S04]  /*0060*/  SHFL.IDX PT, R2, R0, RZ, 0x1f ;  /* 0x00001fff00027589 */ /* 0x000e2800000e0000 */
[----:B------:R1:W2:Y:S01]  /*0070*/  SHFL.IDX PT, R6, R5, RZ, 0x1f ;  /* 0x00001fff05067589 */ /* 0x0002a200000e0000 */
[----:B0-----:R-:W-:-:S13]  /*0080*/  ISETP.NE.OR P0, PT, R2, RZ, !P0 ;  /* 0x000000ff0200720c */ /* 0x001fda0004705670 */
[----:B-12---:R-:W-:Y:S05]  /*0090*/  @P0 BRA `(.L_x_1) ;  /* 0x0000000000200947 */ /* 0x006fea0003800000 */
[----:B------:R-:W-:Y:S02]  /*00a0*/  ULDC.64 UR4, c[0x0][0x198] ;  /* 0x0000660000047ab9 */ /* 0x000fe40000000a00 */
[----:B------:R-:W-:Y:S02]  /*00b0*/  UIADD3 UR6, UP0, UR4, 0xf0, URZ ;  /* 0x000000f004067890 */ /* 0x000fe4000ff1e03f */
[----:B------:R-:W-:Y:S02]  /*00c0*/  UIADD3 UR4, UP1, UR4, 0x1f0, URZ ;  /* 0x000001f004047890 */ /* 0x000fe4000ff3e03f */
[----:B------:R-:W-:Y:S02]  /*00d0*/  UIADD3.X UR7, URZ, UR5, URZ, UP0, !UPT ;  /* 0x000000053f077290 */ /* 0x000fe400087fe43f */
[----:B------:R-:W-:-:S07]  /*00e0*/  UIADD3.X UR5, URZ, UR5, URZ, UP1, !UPT ;  /* 0x000000053f057290 */ /* 0x000fce0008ffe43f */
[----:B------:R0:W-:Y:S02]  /*00f0*/  UTMACCTL.PF [UR6] ;  /* 0x00000000060079b9 */ /* 0x0001e40008040000 */
[----:B------:R0:W-:Y:S02]  /*0100*/  UTMACCTL.PF [UR4] ;  /* 0x00000000040079b9 */ /* 0x0001e40008040000 */
[----:B0-----:R-:W-:Y:S01]  /*0110*/  NOP ;  /* 0x0000000000007918 */ /* 0x001fe20000000000 */
.L_x_1:
[----:B------:R-:W-:Y:S05]  /*0120*/  BSYNC B0 ;  /* 0x0000000000007941 */ /* 0x000fea0003800000 */
.L_x_0:
[----:B------:R-:W0:Y:S02]  /*0130*/  SHFL.IDX PT, R7, R0, RZ, 0x1f ;  /* 0x00001fff00077589 */ /* 0x000e2400000e0000 */
[----:B0-----:R-:W-:-:S13]  /*0140*/  ISETP.NE.AND P0, PT, R7, RZ, PT ;  /* 0x000000ff0700720c */ /* 0x001fda0003f05270 */
[----:B------:R-:W-:Y:S05]  /*0150*/  @P0 BRA `(.L_x_2) ;  /* 0x00000000008c0947 */ /* 0x000fea0003800000 */
[----:B------:R-:W-:Y:S01]  /*0160*/  ELECT P0, URZ, PT ;  /* 0x00000000003f782f */ /* 0x000fe20003800000 */
[----:B------:R-:W-:-:S12]  /*0170*/  BSSY B0, `(.L_x_2) ;  /* 0x0000021000007945 */ /* 0x000fd80003800000 */
[----:B------:R-:W-:Y:S05]  /*0180*/  @!P0 BRA `(.L_x_3) ;  /* 0x00000000007c8947 */ /* 0x000fea0003800000 */
[----:B------:R-:W0:Y:S01]  /*0190*/  S2UR UR8, SR_CgaCtaId ;  /* 0x00000000000879c3 */ /* 0x000e220000008800 */
[----:B------:R-:W-:Y:S01]  /*01a0*/  UMOV UR4, 0x400 ;  /* 0x0000040000047882 */ /* 0x000fe20000000000 */
[----:B------:R-:W-:Y:S01]  /*01b0*/  UMOV UR5, 0x1 ;  /* 0x0000000100057882 */ /* 0x000fe20000000000 */
[----:B------:R-:W-:Y:S02]  /*01c0*/  UMOV UR6, 0x2 ;  /* 0x0000000200067882 */ /* 0x000fe40000000000 */
[----:B------:R-:W-:-:S04]  /*01d0*/  UIADD3 UR6, -UR6, 0x100000, URZ ;  /* 0x0010000006067890 */ /* 0x000fc8000fffe13f */
[----:B------:R-:W-:Y:S02]  /*01e0*/  USHF.L.U32 UR7, UR6, 0xb, URZ ;  /* 0x0000000b06077899 */ /* 0x000fe4000800063f */
[----:B------:R-:W-:Y:S02]  /*01f0*/  USHF.L.U32 UR6, UR6, 0x1, URZ ;  /* 0x0000000106067899 */ /* 0x000fe4000800063f */
[----:B0-----:R-:W-:Y:S02]  /*0200*/  ULEA UR8, UR8, UR4, 0x18 ;  /* 0x0000000408087291 */ /* 0x001fe4000f8ec03f */
[----:B------:R-:W-:-:S04]  /*0210*/  UIADD3 UR4, -UR5, 0x100000, URZ ;  /* 0x0010000005047890 */ /* 0x000fc8000fffe13f */
[----:B------:R-:W-:Y:S02]  /*0220*/  USHF.L.U32 UR5, UR4, 0xb, URZ ;  /* 0x0000000b04057899 */ /* 0x000fe4000800063f */
[----:B------:R-:W-:Y:S01]  /*0230*/  USHF.L.U32 UR4, UR4, 0x1, URZ ;  /* 0x0000000104047899 */ /* 0x000fe2000800063f */
[----:B------:R-:W0:Y:S11]  /*0240*/  FENCE.VIEW.ASYNC.S ;  /* 0x00000000000073c6 */ /* 0x000e360000000000 */
[----:B0-----:R0:W1:Y:S01]  /*0250*/  SYNCS.EXCH.64 URZ, [UR8], UR4 ;  /* 0x00000004083f75b2 */ /* 0x0010620008000100 */
[----:B------:R0:W2:Y:S01]  /*0260*/  SYNCS.EXCH.64 URZ, [UR8+0x48], UR6 ;  /* 0x00004806083f75b2 */ /* 0x0000a20008000100 */
[----:B------:R0:W3:Y:S01]  /*0270*/  SYNCS.EXCH.64 URZ, [UR8+0x8], UR4 ;  /* 0x00000804083f75b2 */ /* 0x0000e20008000100 */
[----:B------:R0:W4:Y:S01]  /*0280*/  SYNCS.EXCH.64 URZ, [UR8+0x50], UR6 ;  /* 0x00005006083f75b2 */ /* 0x0001220008000100 */
[----:B------:R0:W0:Y:S01]  /*0290*/  SYNCS.EXCH.64 URZ, [UR8+0x10], UR4 ;  /* 0x00001004083f75b2 */ /* 0x0000220008000100 */
        /* <DEDUP_REMOVED lines=13> */
[----:B------:R-:W-:Y:S01]  /*0370*/  NOP ;  /* 0x0000000000007918 */ /* 0x000fe20000000000 */
.L_x_3:
[----:B0-----:R-:W-:Y:S05]  /*0380*/  BSYNC B0 ;  /* 0x0000000000007941 */ /* 0x001fea0003800000 */
.L_x_2:
[----:B------:R-:W0:Y:S01]  /*0390*/  SHFL.IDX PT, R3, R0, RZ, 0x1f ;  /* 0x00001fff00037589 */ /* 0x000e2200000e0000 */
[----:B------:R-:W-:Y:S01]  /*03a0*/  SHF.R.S32.HI R4, RZ, 0x1f, R11 ;  /* 0x0000001fff047819 */ /* 0x000fe2000001140b */
[----:B------:R-:W5:Y:S01]  /*03b0*/  S2UR UR13, SR_CTAID.X ;  /* 0x00000000000d79c3 */ /* 0x000f620000002500 */
[----:B------:R-:W-:Y:S01]  /*03c0*/  ELECT P0, URZ, PT ;  /* 0x00000000003f782f */ /* 0x000fe20003800000 */
[----:B------:R1:W2:Y:S01]  /*03d0*/  SHFL.IDX PT, R8, R0, RZ, 0x1f ;  /* 0x00001fff00087589 */ /* 0x0002a200000e0000 */
[----:B------:R-:W-:Y:S02]  /*03e0*/  LEA.HI R4, R4, R11, RZ, 0x7 ;  /* 0x0000000b04047211 */ /* 0x000fe400078f38ff */
[----:B------:R-:W-:Y:S01]  /*03f0*/  ELECT P1, URZ, PT ;  /* 0x00000000003f782f */ /* 0x000fe20003820000 */
[----:B------:R-:W-:Y:S01]  /*0400*/  NOP ;  /* 0x0000000000007918 */ /* 0x000fe20000000000 */
[----:B------:R-:W3:Y:S01]  /*0410*/  S2R R16, SR_CTAID.Y ;  /* 0x0000000000107919 */ /* 0x000ee20000002600 */
[----:B------:R-:W-:Y:S01]  /*0420*/  LOP3.LUT R4, R4, 0xffffff80, RZ, 0xc0, !PT ;  /* 0xffffff8004047812 */ /* 0x000fe200078ec0ff */
[----:B------:R-:W-:Y:S01]  /*0430*/  ULDC UR4, c[0x0][0x150] ;  /* 0x0000540000047ab9 */ /* 0x000fe20000000800 */
[----:B------:R-:W4:Y:S01]  /*0440*/  LDC R12, c[0x0][0x144] ;  /* 0x00005100ff0c7b82 */ /* 0x000f220000000800 */
[----:B------:R2:W4:Y:S01]  /*0450*/  SHFL.IDX PT, R14, R5, RZ, 0x1f ;  /* 0x00001fff050e7589 */ /* 0x00052200000e0000 */
[----:B------:R-:W-:Y:S01]  /*0460*/  UMOV UR12, 0x80 ;  /* 0x00000080000c7882 */ /* 0x000fe20000000000 */
[----:B------:R-:W-:Y:S01]  /*0470*/  IMAD.IADD R10, R11, 0x1, -R4 ;  /* 0x000000010b0a7824 */ /* 0x000fe200078e0a04 */
[----:B------:R-:W-:Y:S01]  /*0480*/  NOP ;  /* 0x0000000000007918 */ /* 0x000fe20000000000 */
[C---:B------:R-:W-:Y:S01]  /*0490*/  VIADD R38, R6.reuse, 0xffffffff ;  /* 0xffffffff06267836 */ /* 0x040fe20000000000 */
[----:B------:R-:W-:-:S02]  /*04a0*/  ISETP.NE.AND P4, PT, R6, RZ, PT ;  /* 0x000000ff0600720c */ /* 0x000fc40003f85270 */
[----:B------:R-:W-:Y:S01]  /*04b0*/  SHF.R.S32.HI R19, RZ, 0x1f, R10 ;  /* 0x0000001fff137819 */ /* 0x000fe2000001140a */
[----:B------:R-:W4:Y:S01]  /*04c0*/  LDC R13, c[0x0][0x140] ;  /* 0x00005000ff0d7b82 */ /* 0x000f220000000800 */
[----:B------:R-:W-:Y:S02]  /*04d0*/  ISETP.GE.U32.AND P6, PT, R38, 0x2, PT ;  /* 0x000000022600780c */ /* 0x000fe40003fc6070 */
[----:B0-----:R-:W-:Y:S02]  /*04e0*/  ISETP.NE.OR P0, PT, R3, RZ, !P0 ;  /* 0x000000ff0300720c */ /* 0x001fe40004705670 */
[----:B------:R-:W-:Y:S02]  /*04f0*/  LEA.HI R3, R19, R10, RZ, 0x3 ;  /* 0x0000000a13037211 */ /* 0x000fe400078f18ff */
[----:B-----5:R-:W-:Y:S01]  /*0500*/  I2FP.F32.U32 R4, UR13 ;  /* 0x0000000d00047c45 */ /* 0x020fe20008201000 */
[----:B------:R-:W0:Y:S01]  /*0510*/  LDC R27, c[0x0][0x148] ;  /* 0x00005200ff1b7b82 */ /* 0x000e220000000800 */
[----:B-1----:R-:W-:-:S02]  /*0520*/  SHF.R.S32.HI R0, RZ, 0x3, R3 ;  /* 0x00000003ff007819 */ /* 0x002fc40000011403 */
[----:B--2---:R-:W-:Y:S01]  /*0530*/  ISETP.NE.OR P1, PT, R8, RZ, !P1 ;  /* 0x000000ff0800720c */ /* 0x004fe20004f25670 */
[----:B------:R-:W-:Y:S01]  /*0540*/  FMUL R9, R4, UR4 ;  /* 0x0000000404097c20 */ /* 0x000fe20008400000 */
[----:B------:R-:W-:Y:S01]  /*0550*/  SHF.R.S32.HI R3, RZ, 0x1f, R3 ;  /* 0x0000001fff037819 */ /* 0x000fe20000011403 */
[----:B------:R-:W-:Y:S01]  /*0560*/  ULDC UR4, c[0x0][0x154] ;  /* 0x0000550000047ab9 */ /* 0x000fe20000000800 */
[----:B------:R-:W-:Y:S01]  /*0570*/  SHF.R.S32.HI R8, RZ, 0x1f, R7 ;  /* 0x0000001fff087819 */ /* 0x000fe20000011407 */
[----:B------:R-:W-:Y:S01]  /*0580*/  VOTEU.ALL UP1, P0 ;  /* 0x00000000003f7886 */ /* 0x000fe20000020000 */
[----:B------:R-:W-:Y:S01]  /*0590*/  LEA.HI R4, R3, R0, RZ, 0x2 ;  /* 0x0000000003047211 */ /* 0x000fe200078f10ff */
[----:B------:R-:W1:Y:S01]  /*05a0*/  F2I.U32.TRUNC.NTZ R9, R9 ;  /* 0x0000000900097305 */ /* 0x000e62000020f000 */
[----:B------:R-:W-:Y:S01]  /*05b0*/  LEA.HI R8, R8, R7, RZ, 0x2 ;  /* 0x0000000708087211 */ /* 0x000fe200078f10ff */
[----:B------:R-:W-:Y:S01]  /*05c0*/  VOTEU.ALL UP0, P0 ;  /* 0x00000000003f7886 */ /* 0x000fe20000000000 */
[----:B------:R-:W-:Y:S01]  /*05d0*/  SHF.R.S32.HI R3, RZ, 0x1f, R2 ;  /* 0x0000001fff037819 */ /* 0x000fe20000011402 */
[----:B------:R-:W2:Y:S01]  /*05e0*/  @!UP1 S2UR UR7, SR_CgaCtaId ;  /* 0x00000000000799c3 */ /* 0x000ea20000008800 */
[----:B------:R-:W-:Y:S01]  /*05f0*/  LOP3.LUT R5, R4, 0xfffffffc, RZ, 0xc0, !PT ;  /* 0xfffffffc04057812 */ /* 0x000fe200078ec0ff */
[----:B------:R-:W-:Y:S01]  /*0600*/  VOTEU.ALL UP2, P1 ;  /* 0x00000000003f7886 */ /* 0x000fe20000840000 */
[----:B------:R-:W-:Y:S01]  /*0610*/  LOP3.LUT R8, R8, 0x3ffffffc, RZ, 0xc0, !PT ;  /* 0x3ffffffc08087812 */ /* 0x000fe200078ec0ff */
[----:B------:R-:W-:Y:S01]  /*0620*/  @!UP1 UMOV UR6, 0x400 ;  /* 0x0000040000069882 */ /* 0x000fe20000000000 */
[----:B------:R-:W-:Y:S01]  /*0630*/  LEA.HI R3, R3, R2, RZ, 0x2 ;  /* 0x0000000203037211 */ /* 0x000fe200078f10ff */
[----:B------:R-:W-:Y:S01]  /*0640*/  IMAD.IADD R5, R0, 0x1, -R5 ;  /* 0x0000000100057824 */ /* 0x000fe200078e0a05 */
[----:B------:R-:W-:Y:S01]  /*0650*/  @!UP2 UMOV UR9, 0x400 ;  /* 0x000004000009a882 */ /* 0x000fe20000000000 */
[----:B------:R-:W-:Y:S01]  /*0660*/  IMAD.IADD R8, R7, 0x1, -R8 ;  /* 0x0000000107087824 */ /* 0x000fe200078e0a08 */
[----:B------:R-:W-:Y:S01]  /*0670*/  LOP3.LUT R3, R3, 0xfffffffc, RZ, 0xc0, !PT ;  /* 0xfffffffc03037812 */ /* 0x000fe200078ec0ff */
[----:B------:R-:W5:Y:S01]  /*0680*/  @!UP2 S2UR UR10, SR_CgaCtaId ;  /* 0x00000000000aa9c3 */ /* 0x000f620000008800 */
[----:B-1----:R-:W-:Y:S01]  /*0690*/  IMAD.MOV R9, RZ, RZ, -R9 ;  /* 0x000000ffff097224 */ /* 0x002fe200078e0a09 */
[----:B------:R-:W-:Y:S01]  /*06a0*/  VOTEU.ALL UP3, P1 ;  /* 0x00000000003f7886 */ /* 0x000fe20000860000 */
[----:B------:R-:W-:Y:S01]  /*06b0*/  IMAD R5, R8, 0x4, R5 ;  /* 0x0000000408057824 */ /* 0x000fe200078e0205 */
[----:B------:R-:W-:Y:S01]  /*06c0*/  VOTEU.ALL UP4, P1 ;  /* 0x00000000003f7886 */ /* 0x000fe20000880000 */
[----:B------:R-:W-:Y:S01]  /*06d0*/  IMAD.IADD R18, R2, 0x1, -R3 ;  /* 0x0000000102127824 */ /* 0x000fe200078e0a03 */
[----:B---3--:R-:W-:Y:S01]  /*06e0*/  I2FP.F32.U32 R2, R16 ;  /* 0x0000001000027245 */ /* 0x008fe20000201000 */
[----:B----4-:R-:W-:Y:S01]  /*06f0*/  IMAD R25, R12, R9, UR13 ;  /* 0x0000000d0c197e24 */ /* 0x010fe2000f8e0209 */
[C---:B------:R-:W-:Y:S01]  /*0700*/  LEA.HI R0, R5.reuse, R5, RZ, 0x1 ;  /* 0x0000000505007211 */ /* 0x040fe200078f08ff */
[C---:B------:R-:W-:Y:S01]  /*0710*/  IMAD.SHL.U32 R12, R5.reuse, 0x4, RZ ;  /* 0x00000004050c7824 */ /* 0x040fe200078e00ff */
[----:B------:R-:W-:Y:S01]  /*0720*/  VOTEU.ALL UP5, P1 ;  /* 0x00000000003f7886 */ /* 0x000fe200008a0000 */
[----:B------:R-:W-:Y:S01]  /*0730*/  FMUL R2, R2, UR4 ;  /* 0x0000000402027c20 */ /* 0x000fe20008400000 */
[----:B------:R-:W-:Y:S01]  /*0740*/  LOP3.LUT R0, R0, 0xfffffffe, RZ, 0xc0, !PT ;  /* 0xfffffffe00007812 */ /* 0x000fe200078ec0ff */
[----:B------:R-:W-:Y:S01]  /*0750*/  UMOV UR4, 0x20 ;  /* 0x0000002000047882 */ /* 0x000fe20000000000 */
[----:B--2---:R-:W-:Y:S01]  /*0760*/  @!UP1 ULEA UR8, UR7, UR6, 0x18 ;  /* 0x0000000607089291 */ /* 0x004fe2000f8ec03f */
[----:B------:R-:W-:Y:S01]  /*0770*/  LOP3.LUT R12, R5, 0xc, R12, 0x78, !PT ;  /* 0x0000000c050c7812 */ /* 0x000fe200078e780c */
[----:B------:R-:W-:-:S04]  /*0780*/  @!UP1 UIADD3 UR4, -UR4, 0x100000, URZ ;  /* 0x0010000004049890 */ /* 0x000fc8000fffe13f */
[----:B------:R-:W-:Y:S02]  /*0790*/  @!UP1 USHF.L.U32 UR5, UR4, 0xb, URZ ;  /* 0x0000000b04059899 */ /* 0x000fe4000800063f */
[----:B------:R-:W-:Y:S01]  /*07a0*/  @!UP1 USHF.L.U32 UR4, UR4, 0x1, URZ ;  /* 0x0000000104049899 */ /* 0x000fe2000800063f */
[----:B------:R-:W-:Y:S01]  /*07b0*/  IMAD.IADD R0, R5, 0x1, -R0 ;  /* 0x0000000105007824 */ /* 0x000fe200078e0a00 */
[----:B------:R-:W1:Y:S01]  /*07c0*/  F2I.U32.TRUNC.NTZ R2, R2 ;  /* 0x0000000200027305 */ /* 0x000e62000020f000 */
[----:B------:R-:W-:-:S04]  /*07d0*/  @!UP2 UIADD3 UR6, -UR12, 0x100000, URZ ;  /* 0x001000000c06a890 */ /* 0x000fc8000fffe13f */
[----:B------:R-:W-:Y:S02]  /*07e0*/  @!UP2 USHF.L.U32 UR7, UR6, 0xb, URZ ;  /* 0x0000000b0607a899 */ /* 0x000fe4000800063f */
[----:B------:R-:W-:Y:S01]  /*07f0*/  @!UP2 USHF.L.U32 UR6, UR6, 0x1, URZ ;  /* 0x000000010606a899 */ /* 0x000fe2000800063f */
[----:B------:R-:W-:Y:S01]  /*0800*/  ISETP.EQ.U32.AND P3, PT, R13, 0x1, PT ;  /* 0x000000010d00780c */ /* 0x000fe20003f62070 */
[----:B------:R-:W-:Y:S01]  /*0810*/  VOTEU.ALL UP1, P0 ;  /* 0x00000000003f7886 */ /* 0x000fe20000020000 */
[----:B------:R-:W-:Y:S01]  /*0820*/  ISETP.NE.AND P2, PT, R0, R25, PT ;  /* 0x000000190000720c */ /* 0x000fe20003f45270 */
[----:B------:R-:W-:Y:S01]  /*0830*/  IMAD.MOV.U32 R13, RZ, RZ, 0x1 ;  /* 0x00000001ff0d7424 */ /* 0x000fe200078e00ff */
[----:B-----5:R-:W-:Y:S01]  /*0840*/  @!UP2 ULEA UR9, UR10, UR9, 0x18 ;  /* 0x000000090a09a291 */ /* 0x020fe2000f8ec03f */
[----:B------:R-:W-:Y:S01]  /*0850*/  LOP3.LUT P0, RZ, R10, 0x7, RZ, 0xc0, !PT ;  /* 0x000000070aff7812 */ /* 0x000fe2000780c0ff */
[----:B------:R-:W-:Y:S01]  /*0860*/  VOTEU.ALL UP2, P1 ;  /* 0x00000000003f7886 */ /* 0x000fe20000840000 */
[----:B------:R-:W-:Y:S01]  /*0870*/  ISETP.NE.AND P1, PT, R18, 0x3, PT ;  /* 0x000000031200780c */ /* 0x000fe20003f25270 */
[----:B------:R-:W2:Y:S02]  /*0880*/  FENCE.VIEW.ASYNC.S ;  /* 0x00000000000073c6 */ /* 0x000ea40000000000 */
[----:B--2---:R2:W3:Y:S01]  /*0890*/  @!UP0 SYNCS.EXCH.64 URZ, [UR8+0xc0], UR4 ;  /* 0x0000c004083f85b2 */ /* 0x0044e20008000100 */
[----:B------:R-:W-:-:S02]  /*08a0*/  ISETP.LT.U32.AND P0, PT, R12, 0x2, !P0 ;  /* 0x000000020c00780c */ /* 0x000fc40004701070 */
[----:B------:R-:W-:Y:S01]  /*08b0*/  ISETP.EQ.OR P1, PT, R18, RZ, !P1 ;  /* 0x000000ff1200720c */ /* 0x000fe20004f22670 */
[----:B-1----:R-:W-:Y:S01]  /*08c0*/  IMAD.MOV R24, RZ, RZ, -R2 ;  /* 0x000000ffff187224 */ /* 0x002fe200078e0a02 */
[----:B------:R-:W-:Y:S02]  /*08d0*/  R2UR UR11, R14 ;  /* 0x000000000e0b72ca */ /* 0x000fe400000e0000 */
[----:B------:R-:W-:Y:S01]  /*08e0*/  @P2 LEA.HI R0, R12, R12, RZ, 0x1 ;  /* 0x0000000c0c002211 */ /* 0x000fe200078f08ff */
[----:B0-----:R-:W-:Y:S01]  /*08f0*/  IMAD R3, R27, R24, R16 ;  /* 0x000000181b037224 */ /* 0x001fe200078e0210 */
[----:B------:R-:W-:Y:S02]  /*0900*/  ISETP.EQ.AND P1, PT, R6, RZ, P1 ;  /* 0x000000ff0600720c */ /* 0x000fe40000f22270 */
[----:B------:R-:W-:Y:S02]  /*0910*/  @P2 SHF.R.S32.HI R0, RZ, 0x1, R0 ;  /* 0x00000001ff002819 */ /* 0x000fe40000011400 */
[----:B------:R-:W-:Y:S01]  /*0920*/  SEL R7, RZ, 0x1, !P1 ;  /* 0x00000001ff077807 */ /* 0x000fe20004800000 */
[----:B------:R2:W0:Y:S01]  /*0930*/  @!UP1 SYNCS.EXCH.64 URZ, [UR8+0xc8], UR4 ;  /* 0x0000c804083f95b2 */ /* 0x0004220008000100 */
[----:B------:R-:W-:Y:S01]  /*0940*/  @P2 ISETP.NE.AND P5, PT, R0, R3, PT ;  /* 0x000000030000220c */ /* 0x000fe20003fa5270 */
[----:B------:R-:W-:Y:S01]  /*0950*/  NOP ;  /* 0x0000000000007918 */ /* 0x000fe20000000000 */
[----:B------:R-:W-:-:S02]  /*0960*/  SEL R0, RZ, 0x1, !P0 ;  /* 0x00000001ff007807 */ /* 0x000fc40004000000 */
[----:B------:R-:W-:Y:S02]  /*0970*/  @P2 SEL R13, RZ, 0x1, P5 ;  /* 0x00000001ff0d2807 */ /* 0x000fe40002800000 */
[----:B------:R-:W-:Y:S02]  /*0980*/  SEL R7, R7, 0x2, P6 ;  /* 0x0000000207077807 */ /* 0x000fe40003000000 */
[----:B------:R-:W-:Y:S01]  /*0990*/  LOP3.LUT R13, R13, R0, RZ, 0xc0, !PT ;  /* 0x000000000d0d7212 */ /* 0x000fe200078ec0ff */
[----:B------:R2:W1:Y:S01]  /*09a0*/  @!UP2 SYNCS.EXCH.64 URZ, [UR9+0xa0], UR6 ;  /* 0x0000a006093fa5b2 */ /* 0x0004620008000100 */
[----:B------:R2:W4:Y:S01]  /*09b0*/  @!UP3 SYNCS.EXCH.64 URZ, [UR9+0xa8], UR6 ;  /* 0x0000a806093fb5b2 */ /* 0x0005220008000100 */
[----:B------:R2:W0:Y:S01]  /*09c0*/  @!UP4 SYNCS.EXCH.64 URZ, [UR9+0xb0], UR6 ;  /* 0x0000b006093fc5b2 */ /* 0x0004220008000100 */
[----:B------:R2:W0:Y:S01]  /*09d0*/  @!UP5 SYNCS.EXCH.64 URZ, [UR9+0xb8], UR6 ;  /* 0x0000b806093fd5b2 */ /* 0x0004220008000100 */
[----:B------:R-:W-:Y:S01]  /*09e0*/  NOP ;  /* 0x0000000000007918 */ /* 0x000fe20000000000 */
[----:B--23--:R-:W-:Y:S05]  /*09f0*/  @!P3 BRA `(.L_x_4) ;  /* 0x000000000008b947 */ /* 0x00cfea0003800000 */
[----:B01--4-:R-:W-:Y:S01]  /*0a00*/  UCGABAR_ARV ;  /* 0x00000000000079c7 */ /* 0x013fe20008000000 */
[----:B------:R-:W-:Y:S05]  /*0a10*/  BRA `(.L_x_5) ;  /* 0x0000000000047947 */ /* 0x000fea0003800000 */
.L_x_4:
[----:B01--4-:R-:W-:Y:S01]  /*0a20*/  NOP ;  /* 0x0000000000007918 */ /* 0x013fe20000000000 */
.L_x_5:
[----:B------:R-:W-:Y:S01]  /*0a30*/  ULDC.64 UR4, c[0x0][0x598] ;  /* 0x0001660000047ab9 */ /* 0x000fe20000000a00 */
[----:B------:R-:W-:Y:S01]  /*0a40*/  ULDC.64 UR14, c[0x0][0x208] ;  /* 0x00008200000e7ab9 */ /* 0x000fe20000000a00 */
[----:B------:R-:W-:-:S04]  /*0a50*/  ISETP.NE.U32.AND P0, PT, RZ, UR4, PT ;  /* 0x00000004ff007c0c */ /* 0x000fc8000bf05070 */
[----:B------:R-:W-:-:S13]  /*0a60*/  ISETP.NE.AND.EX P0, PT, RZ, UR5, PT, P0 ;  /* 0x00000005ff007c0c */ /* 0x000fda000bf05300 */
[----:B------:R-:W-:Y:S05]  /*0a70*/  @!P0 BRA `(.L_x_6) ;  /* 0x00000000001c8947 */ /* 0x000fea0003800000 */
[----:B------:R-:W0:Y:S02]  /*0a80*/  LDC.64 R2, c[0x0][0x598] ;  /* 0x00016600ff027b82 */ /* 0x000e240000000a00 */
[----:B0-----:R-:W2:Y:S02]  /*0a90*/  LDG.E.64 R2, desc[UR14][R2.64] ;  /* 0x0000000e02027981 */ /* 0x001ea4000c1e1b00 */
[----:B--2---:R-:W-:-:S04]  /*0aa0*/  ISETP.NE.U32.AND P0, PT, R2, RZ, PT ;  /* 0x000000ff0200720c */ /* 0x004fc80003f05070 */
[----:B------:R-:W-:-:S13]  /*0ab0*/  ISETP.NE.AND.EX P0, PT, R3, RZ, PT, P0 ;  /* 0x000000ff0300720c */ /* 0x000fda0003f05300 */
[----:B------:R-:W-:Y:S05]  /*0ac0*/  @!P0 BRA `(.L_x_6) ;  /* 0x0000000000088947 */ /* 0x000fea0003800000 */
[----:B------:R0:W5:Y:S01]  /*0ad0*/  LD.E R14, desc[UR14][R2.64] ;  /* 0x0000000e020e7980 */ /* 0x000162000c101900 */
[----:B------:R-:W-:Y:S05]  /*0ae0*/  BRA `(.L_x_7) ;  /* 0x0000000000207947 */ /* 0x000fea0003800000 */
.L_x_6:
[----:B------:R-:W-:Y:S02]  /*0af0*/  ULDC.64 UR4, c[0x0][0x588] ;  /* 0x0001620000047ab9 */ /* 0x000fe40000000a00 */
[----:B------:R-:W-:-:S04]  /*0b00*/  ISETP.NE.U32.AND P0, PT, RZ, UR4, PT ;  /* 0x00000004ff007c0c */ /* 0x000fc8000bf05070 */
[----:B------:R-:W-:-:S13]  /*0b10*/  ISETP.NE.AND.EX P0, PT, RZ, UR5, PT, P0 ;  /* 0x00000005ff007c0c */ /* 0x000fda000bf05300 */
[----:B------:R-:W-:Y:S05]  /*0b20*/  @!P0 BRA `(.L_x_8) ;  /* 0x00000000000c8947 */ /* 0x000fea0003800000 */
[----:B------:R-:W0:Y:S02]  /*0b30*/  LDC.64 R14, c[0x0][0x588] ;  /* 0x00016200ff0e7b82 */ /* 0x000e240000000a00 */
[----:B0-----:R1:W5:Y:S01]  /*0b40*/  LDG.E R14, desc[UR14][R14.64] ;  /* 0x0000000e0e0e7981 */ /* 0x001362000c1e1900 */
[----:B------:R-:W-:Y:S05]  /*0b50*/  BRA `(.L_x_7) ;  /* 0x0000000000047947 */ /* 0x000fea0003800000 */
.L_x_8:
[----:B------:R-:W2:Y:S02]  /*0b60*/  LDC R14, c[0x0][0x580] ;  /* 0x00016000ff0e7b82 */ /* 0x000ea40000000800 */
.L_x_7:
[----:B------:R-:W-:Y:S02]  /*0b70*/  ULDC.64 UR4, c[0x0][0x5a0] ;  /* 0x0001680000047ab9 */ /* 0x000fe40000000a00 */
[----:B------:R-:W-:-:S04]  /*0b80*/  ISETP.NE.U32.AND P0, PT, RZ, UR4, PT ;  /* 0x00000004ff007c0c */ /* 0x000fc8000bf05070 */
[----:B------:R-:W-:-:S13]  /*0b90*/  ISETP.NE.AND.EX P0, PT, RZ, UR5, PT, P0 ;  /* 0x00000005ff007c0c */ /* 0x000fda000bf05300 */
[----:B------:R-:W-:Y:S05]  /*0ba0*/  @!P0 BRA `(.L_x_9) ;  /* 0x00000000001c8947 */ /* 0x000fea0003800000 */
[----:B0-----:R-:W0:Y:S02]  /*0bb0*/  LDC.64 R2, c[0x0][0x5a0] ;  /* 0x00016800ff027b82 */ /* 0x001e240000000a00 */
[----:B0-----:R-:W3:Y:S02]  /*0bc0*/  LDG.E.64 R2, desc[UR14][R2.64] ;  /* 0x0000000e02027981 */ /* 0x001ee4000c1e1b00 */
[----:B---3--:R-:W-:-:S04]  /*0bd0*/  ISETP.NE.U32.AND P0, PT, R2, RZ, PT ;  /* 0x000000ff0200720c */ /* 0x008fc80003f05070 */
[----:B------:R-:W-:-:S13]  /*0be0*/  ISETP.NE.AND.EX P0, PT, R3, RZ, PT, P0 ;  /* 0x000000ff0300720c */ /* 0x000fda0003f05300 */
[----:B------:R-:W-:Y:S05]  /*0bf0*/  @!P0 BRA `(.L_x_9) ;  /* 0x0000000000088947 */ /* 0x000fea0003800000 */
[----:B-1----:R0:W5:Y:S01]  /*0c00*/  LD.E R15, desc[UR14][R2.64] ;  /* 0x0000000e020f7980 */ /* 0x002162000c101900 */
[----:B------:R-:W-:Y:S05]  /*0c10*/  BRA `(.L_x_10) ;  /* 0x0000000000207947 */ /* 0x000fea0003800000 */
.L_x_9:
[----:B------:R-:W-:Y:S02]  /*0c20*/  ULDC.64 UR4, c[0x0][0x590] ;  /* 0x0001640000047ab9 */ /* 0x000fe40000000a00 */
[----:B------:R-:W-:-:S04]  /*0c30*/  ISETP.NE.U32.AND P0, PT, RZ, UR4, PT ;  /* 0x00000004ff007c0c */ /* 0x000fc8000bf05070 */
[----:B------:R-:W-:-:S13]  /*0c40*/  ISETP.NE.AND.EX P0, PT, RZ, UR5, PT, P0 ;  /* 0x00000005ff007c0c */ /* 0x000fda000bf05300 */
[----:B------:R-:W-:Y:S05]  /*0c50*/  @!P0 BRA `(.L_x_11) ;  /* 0x00000000000c8947 */ /* 0x000fea0003800000 */
[----:B0-----:R-:W1:Y:S02]  /*0c60*/  LDC.64 R2, c[0x0][0x590] ;  /* 0x00016400ff027b82 */ /* 0x001e640000000a00 */
[----:B-1----:R1:W5:Y:S01]  /*0c70*/  LDG.E R15, desc[UR14][R2.64] ;  /* 0x0000000e020f7981 */ /* 0x002362000c1e1900 */
[----:B------:R-:W-:Y:S05]  /*0c80*/  BRA `(.L_x_10) ;  /* 0x0000000000047947 */ /* 0x000fea0003800000 */
.L_x_11:
[----:B-1----:R-:W3:Y:S02]  /*0c90*/  LDC R15, c[0x0][0x584] ;  /* 0x00016100ff0f7b82 */ /* 0x002ee40000000800 */
.L_x_10:
[----:B------:R-:W4:Y:S01]  /*0ca0*/  LDC R0, c[0x0][0x65c] ;  /* 0x00019700ff007b82 */ /* 0x000f220000000800 */
[----:B------:R-:W-:Y:S01]  /*0cb0*/  ULDC UR8, c[0x0][0x28c] ;  /* 0x0000a30000087ab9 */ /* 0x000fe20000000800 */
[----:B------:R-:W-:Y:S01]  /*0cc0*/  ISETP.NE.AND P0, PT, R6, 0x2, PT ;  /* 0x000000020600780c */ /* 0x000fe20003f05270 */
[----:B------:R-:W-:Y:S01]  /*0cd0*/  UIADD3 UR8, UR8, 0x7f, URZ ;  /* 0x0000007f08087890 */ /* 0x000fe2000fffe03f */
[----:B------:R-:W-:Y:S01]  /*0ce0*/  IMAD.U32 R4, RZ, RZ, UR13 ;  /* 0x0000000dff047e24 */ /* 0x000fe2000f8e00ff */
[----:B------:R-:W-:Y:S01]  /*0cf0*/  UMOV UR5, URZ ;  /* 0x0000003f00057c82 */ /* 0x000fe20008000000 */
[----:B------:R-:W-:Y:S01]  /*0d00*/  UMOV UR4, URZ ;  /* 0x0000003f00047c82 */ /* 0x000fe20008000000 */
[----:B------:R-:W-:-:S04]  /*0d10*/  USHF.R.S32.HI UR9, URZ, 0x1f, UR8 ;  /* 0x0000001f3f097899 */ /* 0x000fc80008011408 */
[----:B------:R-:W-:Y:S01]  /*0d20*/  ULEA.HI UR9, UR9, UR8, URZ, 0x7 ;  /* 0x0000000809097291 */ /* 0x000fe2000f8f383f */
[----:B----4-:R-:W-:-:S13]  /*0d30*/  ISETP.NE.AND P2, PT, R0, 0x1, PT ;  /* 0x000000010000780c */ /* 0x010fda0003f45270 */
[----:B01----:R-:W0:Y:S01]  /*0d40*/  @P2 LDC R3, c[0x0][0x10] ;  /* 0x00000400ff032b82 */ /* 0x003e220000000800 */
[----:B------:R-:W-:Y:S02]  /*0d50*/  @P2 IMAD.MOV.U32 R17, RZ, RZ, RZ ;  /* 0x000000ffff112224 */ /* 0x000fe400078e00ff */
[----:B------:R-:W-:-:S05]  /*0d60*/  @P2 IMAD.MOV.U32 R5, RZ, RZ, RZ ;  /* 0x000000ffff052224 */ /* 0x000fca00078e00ff */
[----:B------:R-:W1:Y:S01]  /*0d70*/  @!P2 LDC R9, c[0x0][0xc] ;  /* 0x00000300ff09ab82 */ /* 0x000e620000000800 */
[----:B------:R-:W-:Y:S01]  /*0d80*/  ULDC UR6, c[0x0][0xc] ;  /* 0x0000030000067ab9 */ /* 0x000fe20000000800 */
[----:B------:R-:W-:Y:S02]  /*0d90*/  ULDC UR7, c[0x0][0x10] ;  /* 0x0000040000077ab9 */ /* 0x000fe40000000800 */
[----:B------:R-:W-:-:S04]  /*0da0*/  UIMAD.WIDE.U32 UR6, UR6, UR7, URZ ;  /* 0x00000007060672a5 */ /* 0x000fc8000f8e003f */
[----:B------:R-:W4:Y:S01]  /*0db0*/  LDC R8, c[0x0][0x14] ;  /* 0x00000500ff087b82 */ /* 0x000f220000000800 */
[----:B0-----:R-:W-:Y:S01]  /*0dc0*/  @P2 IMAD.WIDE.U32 R2, R3, UR13, R16 ;  /* 0x0000000d03022c25 */ /* 0x001fe2000f8e0010 */
[----:B------:R-:W-:-:S03]  /*0dd0*/  USHF.R.S32.HI UR13, URZ, 0x7, UR9 ;  /* 0x000000073f0d7899 */ /* 0x000fc60008011409 */
[----:B------:R-:W-:Y:S02]  /*0de0*/  @P2 IMAD.IADD R3, R3, 0x1, R5 ;  /* 0x0000000103032824 */ /* 0x000fe400078e0205 */
[----:B------:R-:W-:Y:S02]  /*0df0*/  IMAD.MOV.U32 R5, RZ, RZ, RZ ;  /* 0x000000ffff057224 */ /* 0x000fe400078e00ff */
[----:B-1----:R-:W-:-:S04]  /*0e00*/  @!P2 IMAD.WIDE.U32 R4, R16, R9, R4 ;  /* 0x000000091004a225 */ /* 0x002fc800078e0004 */
[----:B------:R-:W-:Y:S02]  /*0e10*/  @!P2 IMAD.MOV.U32 R2, RZ, RZ, R4 ;  /* 0x000000ffff02a224 */ /* 0x000fe400078e0004 */
[C---:B----4-:R-:W-:Y:S02]  /*0e20*/  IMAD R21, R8.reuse, UR7, RZ ;  /* 0x0000000708157c24 */ /* 0x050fe4000f8e02ff */
[----:B------:R-:W-:Y:S01]  /*0e30*/  IMAD.WIDE.U32 R8, R8, UR6, RZ ;  /* 0x0000000608087c25 */ /* 0x000fe2000f8e00ff */
[----:B------:R-:W-:-:S03]  /*0e40*/  ULDC.64 UR6, c[0x0][0x650] ;  /* 0x0001940000067ab9 */ /* 0x000fc60000000a00 */
[----:B------:R-:W-:Y:S02]  /*0e50*/  @!P2 IMAD.MOV.U32 R3, RZ, RZ, R5 ;  /* 0x000000ffff03a224 */ /* 0x000fe400078e0005 */
[----:B------:R-:W-:Y:S01]  /*0e60*/  IMAD.IADD R0, R9, 0x1, R21 ;  /* 0x0000000109007824 */ /* 0x000fe200078e0215 */
[----:B------:R-:W-:Y:S06]  /*0e70*/  @P0 BRA `(.L_x_12) ;  /* 0x0000000000200947 */ /* 0x000fec0003800000 */
[----:B------:R-:W-:Y:S01]  /*0e80*/  UISETP.GE.U32.AND UP0, UPT, UR13, 0x9, UPT ;  /* 0x000000090d00788c */ /* 0x000fe2000bf06070 */
[----:B------:R-:W-:Y:S01]  /*0e90*/  IADD3 R2, P0, R2, R8, RZ ;  /* 0x0000000802027210 */ /* 0x000fe20007f1e0ff */
[----:B------:R-:W-:-:S04]  /*0ea0*/  UIMAD.WIDE.U32 UR4, UR13, 0x38e38e39, URZ ;  /* 0x38e38e390d0478a5 */ /* 0x000fc8000f8e003f */
[----:B------:R-:W-:Y:S01]  /*0eb0*/  USHF.R.U32.HI UR5, URZ, 0x1, UR5 ;  /* 0x000000013f057899 */ /* 0x000fe20008011605 */
[----:B------:R-:W-:Y:S02]  /*0ec0*/  IMAD.X R3, R0, 0x1, R3, P0 ;  /* 0x0000000100037824 */ /* 0x000fe400000e0603 */
[----:B------:R-:W-:Y:S02]  /*0ed0*/  UMOV UR4, URZ ;  /* 0x0000003f00047c82 */ /* 0x000fe40008000000 */
[----:B------:R-:W-:Y:S02]  /*0ee0*/  @UP0 ULOP3.LUT UR4, UR5, 0x1, URZ, 0xc0, !UPT ;  /* 0x0000000105040892 */ /* 0x000fe4000f8ec03f */
[----:B------:R-:W-:-:S12]  /*0ef0*/  UIMAD UR5, UR5, -0x9, UR13 ;  /* 0xfffffff7050578a4 */ /* 0x000fd8000f8e020d */
.L_x_12:
[----:B------:R-:W-:Y:S01]  /*0f00*/  ISETP.GE.U32.AND P0, PT, R2, UR6, PT ;  /* 0x0000000602007c0c */ /* 0x000fe2000bf06070 */
[----:B------:R-:W-:Y:S01]  /*0f10*/  IMAD.MOV.U32 R6, RZ, RZ, -0x1 ;  /* 0xffffffffff067424 */ /* 0x000fe200078e00ff */
[----:B------:R-:W-:Y:S01]  /*0f20*/  PRMT R20, RZ, 0x7610, R20 ;  /* 0x00007610ff147816 */ /* 0x000fe20000000014 */
[----:B------:R-:W-:Y:S01]  /*0f30*/  IMAD.MOV.U32 R5, RZ, RZ, -0x1 ;  /* 0xffffffffff057424 */ /* 0x000fe200078e00ff */
[----:B------:R-:W-:Y:S01]  /*0f40*/  ISETP.GE.U32.AND.EX P0, PT, R3, UR7, PT, P0 ;  /* 0x0000000703007c0c */ /* 0x000fe2000bf06100 */
[----:B------:R-:W-:-:S12]  /*0f50*/  IMAD.MOV.U32 R4, RZ, RZ, -0x1 ;  /* 0xffffffffff047424 */ /* 0x000fd800078e00ff */
[----:B------:R-:W-:Y:S05]  /*0f60*/  @P0 BRA `(.L_x_13) ;  /* 0x0000000400240947 */ /* 0x000fea0003800000 */
[----:B------:R-:W0:Y:S01]  /*0f70*/  LDC.64 R30, c[0x0][0x628] ;  /* 0x00018a00ff1e7b82 */ /* 0x000e220000000a00 */
[----:B------:R-:W-:Y:S02]  /*0f80*/  IMAD.MOV.U32 R4, RZ, RZ, R2 ;  /* 0x000000ffff047224 */ /* 0x000fe400078e0002 */
[----:B------:R-:W-:-:S05]  /*0f90*/  IMAD.MOV.U32 R5, RZ, RZ, R3 ;  /* 0x000000ffff057224 */ /* 0x000fca00078e0003 */
[----:B------:R-:W1:Y:S08]  /*0fa0*/  LDC R6, c[0x0][0x630] ;  /* 0x00018c00ff067b82 */ /* 0x000e700000000800 */
[----:B------:R-:W4:Y:S01]  /*0fb0*/  LDC.64 R32, c[0x0][0x620] ;  /* 0x00018800ff207b82 */ /* 0x000f220000000a00 */
[----:B0-----:R-:W-:-:S04]  /*0fc0*/  ISETP.NE.U32.AND P0, PT, R30, RZ, PT ;  /* 0x000000ff1e00720c */ /* 0x001fc80003f05070 */
[----:B------:R-:W-:-:S13]  /*0fd0*/  ISETP.NE.AND.EX P0, PT, R31, RZ, PT, P0 ;  /* 0x000000ff1f00720c */ /* 0x000fda0003f05300 */
[----:B-1--4-:R-:W-:Y:S05]  /*0fe0*/  @!P0 BRA `(.L_x_14) ;  /* 0x0000000000288947 */ /* 0x012fea0003800000 */
[----:B------:R-:W0:Y:S02]  /*0ff0*/  LDC R23, c[0x0][0x634] ;  /* 0x00018d00ff177b82 */ /* 0x000e240000000800 */
[----:B0-----:R-:W-:-:S05]  /*1000*/  IADD3 R23, P0, R2, R23, RZ ;  /* 0x0000001702177210 */ /* 0x001fca0007f1e0ff */
[----:B------:R-:W-:-:S04]  /*1010*/  IMAD.X R29, RZ, RZ, R3, P0 ;  /* 0x000000ffff1d7224 */ /* 0x000fc800000e0603 */
[----:B------:R-:W-:-:S04]  /*1020*/  IMAD.WIDE.U32 R4, R29, R30, RZ ;  /* 0x0000001e1d047225 */ /* 0x000fc800078e00ff */
[----:B------:R-:W-:-:S04]  /*1030*/  IMAD.WIDE.U32 R20, P0, R23, R31, R4 ;  /* 0x0000001f17147225 */ /* 0x000fc80007800004 */
[----:B------:R-:W-:-:S04]  /*1040*/  IMAD.WIDE.U32 R4, R23, R30, RZ ;  /* 0x0000001e17047225 */ /* 0x000fc800078e00ff */
[----:B------:R-:W-:Y:S01]  /*1050*/  IMAD.X R23, RZ, RZ, RZ, P0 ;  /* 0x000000ffff177224 */ /* 0x000fe200000e06ff */
[----:B------:R-:W-:Y:S01]  /*1060*/  IADD3 RZ, P0, R5, R20, RZ ;  /* 0x0000001405ff7210 */ /* 0x000fe20007f1e0ff */
[----:B------:R-:W-:-:S04]  /*1070*/  IMAD.MOV.U32 R22, RZ, RZ, R21 ;  /* 0x000000ffff167224 */ /* 0x000fc800078e0015 */
[----:B------:R-:W-:-:S08]  /*1080*/  IMAD.WIDE.U32.X R4, R29, R31, R22, P0 ;  /* 0x0000001f1d047225 */ /* 0x000fd000000e0416 */
.L_x_14:
[----:B------:R-:W0:Y:S01]  /*1090*/  LDC.64 R34, c[0x0][0x640] ;  /* 0x00019000ff227b82 */ /* 0x000e220000000a00 */
[-CC-:B------:R-:W-:Y:S01]  /*10a0*/  SHF.R.U64 R36, R4, R6.reuse, R5.reuse ;  /* 0x0000000604247219 */ /* 0x180fe20000001205 */
[----:B------:R-:W-:Y:S01]  /*10b0*/  IMAD.MOV.U32 R39, RZ, RZ, 0x1 ;  /* 0x00000001ff277424 */ /* 0x000fe200078e00ff */
[----:B------:R-:W-:Y:S02]  /*10c0*/  SHF.R.U32.HI R4, RZ, R6, R5 ;  /* 0x00000006ff047219 */ /* 0x000fe40000011605 */
[----:B------:R-:W-:-:S03]  /*10d0*/  IADD3 R21, P0, RZ, -R36, RZ ;  /* 0x80000024ff157210 */ /* 0x000fc60007f1e0ff */
[----:B------:R-:W1:Y:S02]  /*10e0*/  LDC R20, c[0x0][0x618] ;  /* 0x00018600ff147b82 */ /* 0x000e640000000800 */
[----:B------:R-:W-:-:S04]  /*10f0*/  IMAD.X R5, RZ, RZ, ~R4, P0 ;  /* 0x000000ffff057224 */ /* 0x000fc800000e0e04 */
[-C--:B------:R-:W-:Y:S02]  /*1100*/  IMAD R6, R5, R32.reuse, RZ ;  /* 0x0000002005067224 */ /* 0x080fe400078e02ff */
[----:B------:R-:W4:Y:S01]  /*1110*/  LDC R23, c[0x0][0x608] ;  /* 0x00018200ff177b82 */ /* 0x000f220000000800 */
[----:B------:R-:W-:-:S04]  /*1120*/  IMAD.WIDE.U32 R4, R21, R32, R2 ;  /* 0x0000002015047225 */ /* 0x000fc800078e0002 */
[----:B------:R-:W-:-:S03]  /*1130*/  IMAD R21, R21, R33, R6 ;  /* 0x0000002115157224 */ /* 0x000fc600078e0206 */
[----:B------:R-:W2:Y:S01]  /*1140*/  LDC R26, c[0x0][0x658] ;  /* 0x00019600ff1a7b82 */ /* 0x000ea20000000800 */
[----:B------:R-:W-:Y:S01]  /*1150*/  IMAD.IADD R5, R5, 0x1, R21 ;  /* 0x0000000105057824 */ /* 0x000fe200078e0215 */
[----:B0-----:R-:W-:Y:S01]  /*1160*/  ISETP.NE.U32.AND P0, PT, R34, RZ, PT ;  /* 0x000000ff2200720c */ /* 0x001fe20003f05070 */
[----:B------:R-:W-:-:S03]  /*1170*/  IMAD.MOV.U32 R21, RZ, RZ, -0x1 ;  /* 0xffffffffff157424 */ /* 0x000fc600078e00ff */
[----:B------:R-:W-:Y:S02]  /*1180*/  ISETP.NE.AND.EX P0, PT, R35, RZ, PT, P0 ;  /* 0x000000ff2300720c */ /* 0x000fe40003f05300 */
[----:B------:R-:W0:Y:S01]  /*1190*/  LDC R33, c[0x0][0x600] ;  /* 0x00018000ff217b82 */ /* 0x000e220000000800 */
[-CC-:B-1----:R-:W-:Y:S02]  /*11a0*/  SHF.R.U64 R31, R4, R20.reuse, R5.reuse ;  /* 0x00000014041f7219 */ /* 0x182fe40000001205 */
[----:B------:R-:W-:-:S05]  /*11b0*/  SHF.R.U32.HI R4, RZ, R20, R5 ;  /* 0x00000014ff047219 */ /* 0x000fca0000011605 */
[----:B------:R-:W1:Y:S01]  /*11c0*/  LDC R28, c[0x0][0x648] ;  /* 0x00019200ff1c7b82 */ /* 0x000e620000000800 */
[-CC-:B----4-:R-:W-:Y:S02]  /*11d0*/  SHF.R.U64 R41, R31, R23.reuse, R4.reuse ;  /* 0x000000171f297219 */ /* 0x190fe40000001204 */
[----:B------:R-:W-:-:S05]  /*11e0*/  SHF.R.U32.HI R5, RZ, R23, R4 ;  /* 0x00000017ff057219 */ /* 0x000fca0000011604 */
[----:B------:R-:W4:Y:S01]  /*11f0*/  LDC R37, c[0x0][0x638] ;  /* 0x00018e00ff257b82 */ /* 0x000f220000000800 */
[-C--:B--2---:R-:W-:Y:S02]  /*1200*/  SHF.L.U32 R4, R21, R26.reuse, RZ ;  /* 0x0000001a15047219 */ /* 0x084fe400000006ff */
[--C-:B------:R-:W-:Y:S02]  /*1210*/  SHF.R.U64 R32, R41, R26, R5.reuse ;  /* 0x0000001a29207219 */ /* 0x100fe40000001205 */
[----:B------:R-:W-:Y:S02]  /*1220*/  LOP3.LUT R6, RZ, R4, RZ, 0x33, !PT ;  /* 0x00000004ff067212 */ /* 0x000fe400078e33ff */
[----:B------:R-:W-:Y:S01]  /*1230*/  SHF.R.U32.HI R5, RZ, R26, R5 ;  /* 0x0000001aff057219 */ /* 0x000fe20000011605 */
[----:B------:R-:W2:Y:S01]  /*1240*/  LDC R30, c[0x0][0x610] ;  /* 0x00018400ff1e7b82 */ /* 0x000ea20000000800 */
[----:B------:R-:W-:Y:S01]  /*1250*/  IMAD.MOV.U32 R4, RZ, RZ, R32 ;  /* 0x000000ffff047224 */ /* 0x000fe200078e0020 */
[----:B------:R-:W-:Y:S06]  /*1260*/  @!P0 BRA `(.L_x_15) ;  /* 0x0000000000288947 */ /* 0x000fec0003800000 */
[----:B------:R-:W3:Y:S02]  /*1270*/  LDC R23, c[0x0][0x64c] ;  /* 0x00019300ff177b82 */ /* 0x000ee40000000800 */
[----:B---3--:R-:W-:-:S05]  /*1280*/  IADD3 R23, P0, R32, R23, RZ ;  /* 0x0000001720177210 */ /* 0x008fca0007f1e0ff */
        /* <DEDUP_REMOVED lines=8> */
.L_x_15:
[----:B-1----:R-:W-:Y:S01]  /*1310*/  SHF.R.U64 R17, R4, R28, R5 ;  /* 0x0000001c04117219 */ /* 0x002fe20000001205 */
[----:B------:R-:W-:Y:S01]  /*1320*/  @P2 IMAD R25, R27, R24, R16 ;  /* 0x000000181b192224 */ /* 0x000fe200078e0210 */
[----:B------:R-:W-:Y:S02]  /*1330*/  SHF.L.U32 R4, R39, R26, RZ ;  /* 0x0000001a27047219 */ /* 0x000fe400000006ff */
[----:B------:R-:W-:Y:S01]  /*1340*/  LOP3.LUT R5, R41, R6, RZ, 0xc0, !PT ;  /* 0x0000000629057212 */ /* 0x000fe200078ec0ff */
[----:B0-----:R-:W-:Y:S02]  /*1350*/  VIADD R6, R33, 0xffffffff ;  /* 0xffffffff21067836 */ /* 0x001fe40000000000 */
[----:B------:R-:W-:Y:S02]  /*1360*/  IMAD.MOV R20, RZ, RZ, -R17 ;  /* 0x000000ffff147224 */ /* 0x000fe400078e0a11 */
[----:B------:R-:W-:Y:S01]  /*1370*/  IMAD R16, R4, R17, R5 ;  /* 0x0000001104107224 */ /* 0x000fe200078e0205 */
[----:B------:R-:W-:Y:S01]  /*1380*/  LOP3.LUT R17, R31, R6, RZ, 0xc0, !PT ;  /* 0x000000061f117212 */ /* 0x000fe200078ec0ff */
[----:B----4-:R-:W-:-:S02]  /*1390*/  IMAD R4, R20, R37, R32 ;  /* 0x0000002514047224 */ /* 0x010fc400078e0220 */
[----:B--2---:R-:W-:Y:S02]  /*13a0*/  IMAD R6, R16, R30, R25 ;  /* 0x0000001e10067224 */ /* 0x004fe400078e0219 */
[----:B------:R-:W-:Y:S02]  /*13b0*/  IMAD R17, R4, R33, R17 ;  /* 0x0000002104117224 */ /* 0x000fe400078e0211 */
[----:B------:R-:W-:Y:S02]  /*13c0*/  IMAD.MOV.U32 R20, RZ, RZ, 0x1 ;  /* 0x00000001ff147424 */ /* 0x000fe400078e00ff */
[----:B------:R-:W-:Y:S01]  /*13d0*/  IMAD.MOV.U32 R4, RZ, RZ, R36 ;  /* 0x000000ffff047224 */ /* 0x000fe200078e0024 */
[----:B------:R-:W-:Y:S02]  /*13e0*/  SEL R5, R17, R6, !P2 ;  /* 0x0000000611057207 */ /* 0x000fe40005000000 */
[----:B------:R-:W-:-:S07]  /*13f0*/  SEL R6, R6, R17, !P2 ;  /* 0x0000001106067207 */ /* 0x000fce0005000000 */
.L_x_13:
[----:B------:R-:W-:Y:S05]  /*1400*/  @!P3 BRA `(.L_x_16) ;  /* 0x00000000000cb947 */ /* 0x000fea0003800000 */
[----:B------:R-:W-:Y:S01]  /*1410*/  UCGABAR_WAIT ;  /* 0x0000000000007dc7 */ /* 0x000fe20008000000 */
[----:B------:R-:W-:Y:S01]  /*1420*/  CCTL.IVALL ;  /* 0x00000000ff00798f */ /* 0x000fe20002000000 */
[----:B------:R-:W-:Y:S05]  /*1430*/  BRA `(.L_x_17) ;  /* 0x0000000000047947 */ /* 0x000fea0003800000 */
.L_x_16:
[----:B------:R-:W-:Y:S06]  /*1440*/  BAR.SYNC.DEFER_BLOCKING 0x0 ;  /* 0x0000000000007b1d */ /* 0x000fec0000010000 */
.L_x_17:
[----:B------:R-:W-:Y:S05]  /*1450*/  @!P4 BRA `(.L_x_18) ;  /* 0x0000006c00c8c947 */ /* 0x000fea0003800000 */
[----:B------:R-:W-:-:S13]  /*1460*/  ISETP.GT.U32.AND P0, PT, R38, 0x1, PT ;  /* 0x000000012600780c */ /* 0x000fda0003f04070 */
[----:B------:R-:W-:Y:S05]  /*1470*/  @P0 EXIT ;  /* 0x000000000000094d */ /* 0x000fea0003800000 */
.L_x_19:
[----:B------:R-:W-:-:S08]  /*1480*/  NOP ;  /* 0x0000000000007918 */ /* 0x000fd00000000000 */
[----:B------:R-:W0:Y:S02]  /*1490*/  USETMAXREG.TRY_ALLOC.CTAPOOL UP0, 0xe8 ;  /* 0x000000e8000079c8 */ /* 0x000e240008000600 */
[----:B0-----:R-:W-:-:S13]  /*14a0*/  PLOP3.LUT P0, PT, PT, PT, UP0, 0x80, 0x0 ;  /* 0x000000000000781c */ /* 0x001fda0003f0f008 */
[----:B------:R-:W-:Y:S05]  /*14b0*/  @!P0 BRA `(.L_x_19) ;  /* 0xfffffffc00f08947 */ /* 0x000fea000383ffff */
[----:B------:R-:W-:-:S13]  /*14c0*/  LOP3.LUT P0, RZ, R20, 0xff, RZ, 0xc0, !PT ;  /* 0x000000ff14ff7812 */ /* 0x000fda000780c0ff */
[----:B------:R-:W-:Y:S05]  /*14d0*/  @!P0 EXIT ;  /* 0x000000000000894d */ /* 0x000fea0003800000 */
[----:B------:R-:W0:Y:S01]  /*14e0*/  S2UR UR6, SR_CgaCtaId ;  /* 0x00000000000679c3 */ /* 0x000e220000008800 */
[CC--:B------:R-:W-:Y:S01]  /*14f0*/  LEA.HI R11, R19.reuse, R10.reuse, RZ, 0x2 ;  /* 0x0000000a130b7211 */ /* 0x0c0fe200078f10ff */
[----:B------:R-:W-:Y:S01]  /*1500*/  UIADD3 UR7, UR11, -0x1, URZ ;  /* 0xffffffff0b077890 */ /* 0x000fe2000fffe03f */
[----:B------:R-:W-:Y:S01]  /*1510*/  LEA.HI R19, R19, R10, RZ, 0x5 ;  /* 0x0000000a13137211 */ /* 0x000fe200078f28ff */
[----:B------:R-:W-:Y:S01]  /*1520*/  UMOV UR9, 0x400 ;  /* 0x0000040000097882 */ /* 0x000fe20000000000 */
[--C-:B------:R-:W-:Y:S01]  /*1530*/  SHF.R.S32.HI R18, RZ, 0x2, R11.reuse ;  /* 0x00000002ff127819 */ /* 0x100fe2000001140b */
[----:B------:R-:W-:Y:S01]  /*1540*/  UISETP.LT.AND UP0, UPT, UR13, 0x1, UPT ;  /* 0x000000010d00788c */ /* 0x000fe2000bf01270 */
[----:B------:R-:W-:Y:S01]  /*1550*/  SHF.R.S32.HI R17, RZ, 0x1f, R11 ;  /* 0x0000001fff117819 */ /* 0x000fe2000001140b */
[----:B------:R-:W-:Y:S01]  /*1560*/  USHF.L.U32 UR21, UR13, 0x1, URZ ;  /* 0x000000010d157899 */ /* 0x000fe2000800063f */
[----:B------:R-:W-:Y:S01]  /*1570*/  LOP3.LUT R11, R11, 0xfffffffc, RZ, 0xc0, !PT ;  /* 0xfffffffc0b0b7812 */ /* 0x000fe200078ec0ff */
[----:B------:R-:W-:Y:S01]  /*1580*/  USEL UR10, UR13, 0x1, UP0 ;  /* 0x000000010d0a7887 */ /* 0x000fe20008000000 */
[----:B------:R-:W-:Y:S01]  /*1590*/  LEA.HI R17, R17, R18, RZ, 0x3 ;  /* 0x0000001211117211 */ /* 0x000fe200078f18ff */
[----:B------:R-:W-:Y:S01]  /*15a0*/  UISETP.NE.AND UP0, UPT, UR7, URZ, UPT ;  /* 0x0000003f0700728c */ /* 0x000fe2000bf05270 */
[----:B------:R-:W-:Y:S01]  /*15b0*/  LOP3.LUT R148, R7, 0x1, RZ, 0xfc, !PT ;  /* 0x0000000107947812 */ /* 0x000fe200078efcff */
[----:B------:R-:W-:Y:S01]  /*15c0*/  IMAD.IADD R16, R10, 0x1, -R11 ;  /* 0x000000010a107824 */ /* 0x000fe200078e0a0b */
[----:B------:R-:W-:Y:S01]  /*15d0*/  LOP3.LUT R17, R17, 0xfffffff8, RZ, 0xc0, !PT ;  /* 0xfffffff811117812 */ /* 0x000fe200078ec0ff */
[----:B------:R-:W-:-:S04]  /*15e0*/  UIADD3 UR10, -UR10, UR13, URZ ;  /* 0x0000000d0a0a7290 */ /* 0x000fc8000fffe13f */
[----:B------:R-:W-:Y:S01]  /*15f0*/  IMAD.IADD R18, R18, 0x1, -R17 ;  /* 0x0000000112127824 */ /* 0x000fe200078e0a11 */
[----:B------:R-:W-:Y:S01]  /*1600*/  SHF.R.S32.HI R17, RZ, 0x5, R19 ;  /* 0x00000005ff117819 */ /* 0x000fe20000011413 */
[----:B0-----:R-:W-:-:S03]  /*1610*/  ULEA UR9, UR6, UR9, 0x18 ;  /* 0x0000000906097291 */ /* 0x001fc6000f8ec03f */
[--C-:B------:R-:W-:Y:S01]  /*1620*/  SHF.R.S32.HI R19, RZ, 0x1f, R18.reuse ;  /* 0x0000001fff137819 */ /* 0x100fe20000011412 */
[----:B------:R-:W-:Y:S01]  /*1630*/  USHF.L.U32 UR6, UR7, 0x3, URZ ;  /* 0x0000000307067899 */ /* 0x000fe2000800063f */
[C-C-:B------:R-:W-:Y:S01]  /*1640*/  IMAD R20, R17.reuse, -0x10, -R18.reuse ;  /* 0xfffffff011147824 */ /* 0x140fe200078e0a12 */
[----:B------:R-:W-:Y:S02]  /*1650*/  USEL UR7, URZ, 0x1, UP0 ;  /* 0x000000013f077887 */ /* 0x000fe40008000000 */
[----:B------:R-:W-:Y:S01]  /*1660*/  ULOP3.LUT UR6, UR6, 0x8, URZ, 0xc0, !UPT ;  /* 0x0000000806067892 */ /* 0x000fe2000f8ec03f */
[----:B------:R-:W-:Y:S01]  /*1670*/  IMAD.WIDE R10, R17, 0x10, R18 ;  /* 0x00000010110a7825 */ /* 0x000fe200078e0212 */
[----:B------:R-:W-:Y:S02]  /*1680*/  UIADD3 UR22, UR9, 0xa0, URZ ;  /* 0x000000a009167890 */ /* 0x000fe4000fffe03f */
[----:B------:R-:W-:Y:S01]  /*1690*/  ULOP3.LUT UR23, UR6, 0x8, URZ, 0x3c, !UPT ;  /* 0x0000000806177892 */ /* 0x000fe2000f8e3c3f */
[----:B------:R-:W-:Y:S01]  /*16a0*/  IMAD.U32 R150, RZ, RZ, UR7 ;  /* 0x00000007ff967e24 */ /* 0x000fe2000f8e00ff */
[----:B------:R-:W-:-:S02]  /*16b0*/  ULOP3.LUT UR12, UR6, 0x18, URZ, 0x3c, !UPT ;  /* 0x00000018060c7892 */ /* 0x000fc4000f8e3c3f */
[----:B------:R-:W-:Y:S01]  /*16c0*/  ULEA UR11, UR11, UR22, 0x3 ;  /* 0x000000160b0b7291 */ /* 0x000fe2000f8e183f */
[----:B------:R-:W-:Y:S02]  /*16d0*/  ULDC UR6, c[0x0][0x284] ;  /* 0x0000a10000067ab9 */ /* 0x000fe40000000800 */
[----:B------:R-:W-:-:S09]  /*16e0*/  VIADD R17, R20, UR6 ;  /* 0x0000000614117c36 */ /* 0x000fd20008000000 */
.L_x_174:
[----:B------:R-:W-:Y:S01]  /*16f0*/  SHF.L.U32 R18, R150, 0x1f, RZ ;  /* 0x0000001f96127819 */ /* 0x000fe200000006ff */
[----:B------:R-:W0:Y:S01]  /*1700*/  LDC R19, c[0x0][0x28c] ;  /* 0x0000a300ff137b82 */ /* 0x000e220000000800 */
[----:B------:R-:W-:Y:S01]  /*1710*/  UMOV UR6, URZ ;  /* 0x0000003f00067c82 */ /* 0x000fe20008000000 */
[----:B------:R-:W-:Y:S01]  /*1720*/  UMOV UR20, UR5 ;  /* 0x0000000500147c82 */ /* 0x000fe20008000000 */
[----:B-1----:R-:W1:Y:S01]  /*1730*/  SYNCS.PHASECHK.TRANS64.TRYWAIT P0, [UR11+-0x8], R18 ;  /* 0xfffff812ff0075a7 */ /* 0x002e62000800014b */
[----:B0-----:R-:W-:Y:S01]  /*1740*/  ISETP.GE.AND P1, PT, R19, 0x1, PT ;  /* 0x000000011300780c */ /* 0x001fe20003f26270 */
[----:B-1-34-:R-:W-:-:S12]  /*1750*/  @!P0 BRA `(.L_x_20) ;  /* 0x0000007c00c08947 */ /* 0x01afd80003800000 */
.L_x_201:
[----:B------:R-:W-:Y:S01]  /*1760*/  UMOV UR7, URZ ;  /* 0x0000003f00077c82 */ /* 0x000fe20008000000 */
[----:B------:R-:W-:Y:S01]  /*1770*/  UMOV UR8, URZ ;  /* 0x0000003f00087c82 */ /* 0x000fe20008000000 */
[----:B------:R-:W-:Y:S02]  /*1780*/  CS2R R88, SRZ ;  /* 0x0000000000587805 */ /* 0x000fe4000001ff00 */
[----:B------:R-:W-:Y:S02]  /*1790*/  CS2R R22, SRZ ;  /* 0x0000000000167805 */ /* 0x000fe4000001ff00 */
[----:B------:R-:W-:Y:S02]  /*17a0*/  CS2R R90, SRZ ;  /* 0x00000000005a7805 */ /* 0x000fe4000001ff00 */
[----:B------:R-:W-:Y:S02]  /*17b0*/  CS2R R92, SRZ ;  /* 0x00000000005c7805 */ /* 0x000fe4000001ff00 */
[----:B------:R-:W-:-:S02]  /*17c0*/  CS2R R94, SRZ ;  /* 0x00000000005e7805 */ /* 0x000fc4000001ff00 */
[----:B------:R-:W-:Y:S02]  /*17d0*/  CS2R R96, SRZ ;  /* 0x0000000000607805 */ /* 0x000fe4000001ff00 */
        /* <DEDUP_REMOVED lines=24> */
[----:B------:R-:W-:Y:S01]  /*1960*/  CS2R R146, SRZ ;  /* 0x0000000000927805 */ /* 0x000fe2000001ff00 */
[----:B------:R-:W-:Y:S01]  /*1970*/  IMAD.MOV.U32 R149, RZ, RZ, RZ ;  /* 0x000000ffff957224 */ /* 0x000fe200078e00ff */
[----:B------:R-:W-:Y:S01]  /*1980*/  CS2R R24, SRZ ;  /* 0x0000000000187805 */ /* 0x000fe2000001ff00 */
[----:B------:R-:W-:Y:S01]  /*1990*/  IMAD.MOV.U32 R151, RZ, RZ, RZ ;  /* 0x000000ffff977224 */ /* 0x000fe200078e00ff */
[----:B------:R-:W-:Y:S01]  /*19a0*/  CS2R R26, SRZ ;  /* 0x00000000001a7805 */ /* 0x000fe2000001ff00 */
[----:B------:R-:W-:Y:S01]  /*19b0*/  IMAD.U32 R152, RZ, RZ, UR4 ;  /* 0x00000004ff987e24 */ /* 0x000fe2000f8e00ff */
        /* <DEDUP_REMOVED lines=29> */
[----:B------:R-:W-:Y:S01]  /*1b90*/  CS2R R86, SRZ ;  /* 0x0000000000567805 */ /* 0x000fe2000001ff00 */
[----:B------:R-:W-:Y:S06]  /*1ba0*/  @!P1 BRA `(.L_x_21) ;  /* 0x00000008006c9947 */ /* 0x000fec0003800000 */
[----:B------:R-:W-:-:S13]  /*1bb0*/  ISETP.NE.AND P1, PT, R148, 0x3, PT ;  /* 0x000000039400780c */ /* 0x000fda0003f25270 */
[----:B------:R-:W-:Y:S05]  /*1bc0*/  @!P1 BRA `(.L_x_22) ;  /* 0x0000000000049947 */ /* 0x000fea0003800000 */
[----:B------:R-:W-:Y:S01]  /*1bd0*/  BPT.TRAP 0x1 ;  /* 0x000000040000795c */ /* 0x000fe20000300000 */
.L_x_22:
[----:B------:R-:W-:Y:S01]  /*1be0*/  ULEA UR6, UR5, UR9, 0x3 ;  /* 0x0000000905067291 */ /* 0x000fe2000f8e183f */
[----:B0-----:R-:W-:-:S05]  /*1bf0*/  IMAD.U32 R18, RZ, RZ, UR4 ;  /* 0x00000004ff127e24 */ /* 0x001fca000f8e00ff */
[----:B------:R-:W-:-:S04]  /*1c00*/  SHF.L.U32 R18, R18, 0x1f, RZ ;  /* 0x0000001f12127819 */ /* 0x000fc800000006ff */
[----:B------:R0:W1:Y:S01]  /*1c10*/  SYNCS.PHASECHK.TRANS64.TRYWAIT P0, [UR6], R18 ;  /* 0x00000012ff0075a7 */ /* 0x0000620008000146 */
[----:B------:R-:W-:Y:S05]  /*1c20*/  @!P1 BRA `(.L_x_23) ;  /* 0x0000000000049947 */ /* 0x000fea0003800000 */
[----:B------:R-:W-:Y:S01]  /*1c30*/  BPT.TRAP 0x1 ;  /* 0x000000040000795c */ /* 0x000fe20000300000 */
.L_x_23:
[----:B-1----:R-:W-:Y:S05]  /*1c40*/  @P0 BRA `(.L_x_24) ;  /* 0x0000000000080947 */ /* 0x002fea0003800000 */
[----:B------:R-:W1:Y:S02]  /*1c50*/  SYNCS.PHASECHK.TRANS64.TRYWAIT P0, [UR6], R18 ;  /* 0x00000012ff0075a7 */ /* 0x000e640008000146 */
[----:B-1----:R-:W-:Y:S05]  /*1c60*/  @!P0 BRA `(.L_x_25) ;  /* 0x0000007800948947 */ /* 0x002fea0003800000 */
.L_x_24:
[----:B------:R-:W-:Y:S01]  /*1c70*/  UIADD3 UR6, UR9, 0x180, URZ ;  /* 0x0000018009067890 */ /* 0x000fe2000fffe03f */
[----:B------:R-:W-:Y:S01]  /*1c80*/  WARPGROUP.ARRIVE ;  /* 0x00000000000079c5 */ /* 0x000fe20000000000 */
[----:B------:R-:W-:Y:S01]  /*1c90*/  UIADD3 UR7, UR9, 0x12180, URZ ;  /* 0x0001218009077890 */ /* 0x000fe2000fffe03f */
[----:B------:R-:W-:Y:S01]  /*1ca0*/  CS2R R88, SRZ ;  /* 0x0000000000587805 */ /* 0x000fe2000001ff00 */
[----:B------:R-:W-:Y:S01]  /*1cb0*/  USHF.R.U32.HI UR6, URZ, 0x4, UR6 ;  /* 0x000000043f067899 */ /* 0x000fe20008011606 */
[----:B------:R-:W-:Y:S01]  /*1cc0*/  CS2R R22, SRZ ;  /* 0x0000000000167805 */ /* 0x000fe2000001ff00 */
[----:B------:R-:W-:Y:S01]  /*1cd0*/  USHF.R.U32.HI UR7, URZ, 0x4, UR7 ;  /* 0x000000043f077899 */ /* 0x000fe20008011607 */
[----:B------:R-:W-:Y:S01]  /*1ce0*/  CS2R R90, SRZ ;  /* 0x00000000005a7805 */ /* 0x000fe2000001ff00 */
[----:B------:R-:W-:Y:S01]  /*1cf0*/  ULOP3.LUT UR6, UR6, 0x3fff, URZ, 0xc0, !UPT ;  /* 0x00003fff06067892 */ /* 0x000fe2000f8ec03f */
[----:B------:R-:W-:Y:S01]  /*1d00*/  CS2R R92, SRZ ;  /* 0x00000000005c7805 */ /* 0x000fe2000001ff00 */
[----:B------:R-:W-:Y:S01]  /*1d10*/  ULOP3.LUT UR7, UR7, 0x3fff, URZ, 0xc0, !UPT ;  /* 0x00003fff07077892 */ /* 0x000fe2000f8ec03f */
[----:B------:R-:W-:Y:S01]  /*1d20*/  CS2R R94, SRZ ;  /* 0x00000000005e7805 */ /* 0x000fe2000001ff00 */
[----:B------:R-:W-:Y:S01]  /*1d30*/  ULOP3.LUT UR6, UR6, 0x10000, URZ, 0xfc, !UPT ;  /* 0x0001000006067892 */ /* 0x000fe2000f8efc3f */
[----:B------:R-:W-:Y:S01]  /*1d40*/  CS2R R96, SRZ ;  /* 0x0000000000607805 */ /* 0x000fe2000001ff00 */
[----:B------:R-:W-:Y:S01]  /*1d50*/  ULOP3.LUT UR7, UR7, 0x10000, URZ, 0xfc, !UPT ;  /* 0x0001000007077892 */ /* 0x000fe2000f8efc3f */
[----:B------:R-:W-:Y:S01]  /*1d60*/  CS2R R98, SRZ ;  /* 0x0000000000627805 */ /* 0x000fe2000001ff00 */
[----:B------:R-:W-:Y:S01]  /*1d70*/  ULEA UR6, UR5, UR6, 0x9 ;  /* 0x0000000605067291 */ /* 0x000fe2000f8e483f */
[----:B------:R-:W-:Y:S01]  /*1d80*/  CS2R R102, SRZ ;  /* 0x0000000000667805 */ /* 0x000fe2000001ff00 */
[----:B------:R-:W-:Y:S01]  /*1d90*/  ULEA UR7, UR5, UR7, 0xa ;  /* 0x0000000705077291 */ /* 0x000fe2000f8e503f */
[----:B------:R-:W-:Y:S01]  /*1da0*/  CS2R R100, SRZ ;  /* 0x0000000000647805 */ /* 0x000fe2000001ff00 */
[----:B------:R-:W-:Y:S01]  /*1db0*/  UMOV UR17, 0x40000040 ;  /* 0x4000004000117882 */ /* 0x000fe20000000000 */
[----:B------:R-:W-:Y:S01]  /*1dc0*/  UMOV UR19, 0x40000040 ;  /* 0x4000004000137882 */ /* 0x000fe20000000000 */
[----:B------:R-:W-:Y:S01]  /*1dd0*/  CS2R R104, SRZ ;  /* 0x0000000000687805 */ /* 0x000fe2000001ff00 */
[----:B------:R-:W-:Y:S01]  /*1de0*/  UMOV UR16, UR6 ;  /* 0x0000000600107c82 */ /* 0x000fe20008000000 */
[----:B------:R-:W-:Y:S01]  /*1df0*/  CS2R R106, SRZ ;  /* 0x00000000006a7805 */ /* 0x000fe2000001ff00 */
[----:B------:R-:W-:Y:S01]  /*1e00*/  UMOV UR18, UR7 ;  /* 0x0000000700127c82 */ /* 0x000fe20008000000 */
[----:B------:R-:W-:Y:S01]  /*1e10*/  CS2R R108, SRZ ;  /* 0x00000000006c7805 */ /* 0x000fe2000001ff00 */
[----:B------:R-:W-:Y:S01]  /*1e20*/  QGMMA.64x128x32.F32.E5M2.E5M2 R24, gdesc[UR16], RZ, !UPT ;  /* 0x01e00000101879f3 */ /* 0x000fe2000c7038ff */
[----:B------:R-:W-:Y:S01]  /*1e30*/  UIADD3 UR16, UR6, 0x2, URZ ;  /* 0x0000000206107890 */ /* 0x000fe2000fffe03f */
[----:B------:R-:W-:Y:S01]  /*1e40*/  CS2R R110, SRZ ;  /* 0x00000000006e7805 */ /* 0x000fe2000001ff00 */
[----:B------:R-:W-:Y:S01]  /*1e50*/  UIADD3 UR18, UR7, 0x2, URZ ;  /* 0x0000000207127890 */ /* 0x000fe2000fffe03f */
[----:B------:R-:W-:Y:S01]  /*1e60*/  CS2R R112, SRZ ;  /* 0x0000000000707805 */ /* 0x000fe2000001ff00 */
[----:B------:R-:W-:Y:S01]  /*1e70*/  UMOV UR17, 0x40000040 ;  /* 0x4000004000117882 */ /* 0x000fe20000000000 */
[----:B------:R-:W-:Y:S01]  /*1e80*/  UMOV UR19, 0x40000040 ;  /* 0x4000004000137882 */ /* 0x000fe20000000000 */
        /* <DEDUP_REMOVED lines=17> */
[----:B------:R-:W-:Y:S02]  /*1fa0*/  IMAD.MOV.U32 R149, RZ, RZ, RZ ;  /* 0x000000ffff957224 */ /* 0x000fe400078e00ff */
[----:B------:R-:W-:Y:S01]  /*1fb0*/  IMAD.MOV.U32 R151, RZ, RZ, RZ ;  /* 0x000000ffff977224 */ /* 0x000fe200078e00ff */
[----:B------:R-:W-:Y:S01]  /*1fc0*/  QGMMA.64x128x32.F32.E5M2.E5M2 R24, gdesc[UR16], R24 ;  /* 0x01e00000101879f3 */ /* 0x000fe20008703818 */
[----:B------:R-:W-:-:S02]  /*1fd0*/  UIADD3 UR16, UR6, 0x4, URZ ;  /* 0x0000000406107890 */ /* 0x000fc4000fffe03f */
[----:B------:R-:W-:Y:S01]  /*1fe0*/  UIADD3 UR18, UR7, 0x4, URZ ;  /* 0x0000000407127890 */ /* 0x000fe2000fffe03f */
[----:B------:R-:W-:Y:S01]  /*1ff0*/  UMOV UR17, 0x40000040 ;  /* 0x4000004000117882 */ /* 0x000fe20000000000 */
[----:B------:R-:W-:-:S07]  /*2000*/  UMOV UR19, 0x40000040 ;  /* 0x4000004000137882 */ /* 0x000fce0000000000 */
[----:B------:R-:W-:Y:S01]  /*2010*/  QGMMA.64x128x32.F32.E5M2.E5M2 R24, gdesc[UR16], R24 ;  /* 0x01e00000101879f3 */ /* 0x000fe20008703818 */
[----:B------:R-:W-:Y:S02]  /*2020*/  UIADD3 UR18, UR7, 0x6, URZ ;  /* 0x0000000607127890 */ /* 0x000fe4000fffe03f */
[----:B------:R-:W-:Y:S01]  /*2030*/  UIADD3 UR16, UR6, 0x6, URZ ;  /* 0x0000000606107890 */ /* 0x000fe2000fffe03f */
[----:B------:R-:W-:Y:S01]  /*2040*/  ULDC UR7, c[0x0][0x50c] ;  /* 0x0001430000077ab9 */ /* 0x000fe20000000800 */
[----:B------:R-:W-:Y:S01]  /*2050*/  UMOV UR17, 0x40000040 ;  /* 0x4000004000117882 */ /* 0x000fe20000000000 */
[----:B------:R-:W-:Y:S01]  /*2060*/  UISETP.NE.AND UP0, UPT, UR7, 0x4, UPT ;  /* 0x000000040700788c */ /* 0x000fe2000bf05270 */
[----:B------:R-:W-:Y:S01]  /*2070*/  UMOV UR19, 0x40000040 ;  /* 0x4000004000137882 */ /* 0x000fe20000000000 */
[----:B------:R-:W-:Y:S02]  /*2080*/  UMOV UR6, 0x4 ;  /* 0x0000000400067882 */ /* 0x000fe40000000000 */
[----:B------:R-:W-:-:S06]  /*2090*/  USEL UR7, URZ, 0x1, UP0 ;  /* 0x000000013f077887 */ /* 0x000fcc0008000000 */
[----:B------:R-:W-:Y:S01]  /*20a0*/  ISETP.NE.AND P0, PT, RZ, UR7, PT ;  /* 0x00000007ff007c0c */ /* 0x000fe2000bf05270 */
[----:B------:R-:W-:-:S12]  /*20b0*/  QGMMA.64x128x32.F32.E5M2.E5M2 R24, gdesc[UR16], R24, gsb0 ;  /* 0x01e00000101879f3 */ /* 0x000fd80008003818 */
[----:B------:R-:W-:Y:S05]  /*20c0*/  @!P0 BRA `(.L_x_26) ;  /* 0x0000000400088947 */ /* 0x000fea0003800000 */
[----:B------:R-:W-:Y:S02]  /*20d0*/  WARPGROUP.DEPBAR.LE gsb0, 0x0 ;  /* 0x00008000000079c5 */ /* 0x000fe40000010000 */
[----:B------:R-:W-:-:S01]  /*20e0*/  FADD R151, RZ, R24 ;  /* 0x00000018ff977221 */ /* 0x000fc20000000000 */
[----:B------:R-:W-:Y:S01]  /*20f0*/  FADD R146, RZ, R25 ;  /* 0x00000019ff927221 */ /* 0x000fe20000000000 */
        /* <DEDUP_REMOVED lines=62> */
[----:B------:R-:W-:-:S06]  /*24e0*/  UMOV UR6, URZ ;  /* 0x0000003f00067c82 */ /* 0x000fcc0008000000 */
.L_x_26:
[----:B------:R-:W-:-:S04]  /*24f0*/  UIADD3 UR20, UR5, 0x1, URZ ;  /* 0x0000000105147890 */ /* 0x000fc8000fffe03f */
[----:B------:R-:W-:-:S04]  /*2500*/  UISETP.NE.AND UP0, UPT, UR20, 0x9, UPT ;  /* 0x000000091400788c */ /* 0x000fc8000bf05270 */
[----:B------:R-:W-:Y:S02]  /*2510*/  USEL UR8, URZ, 0x1, UP0 ;  /* 0x000000013f087887 */ /* 0x000fe40008000000 */
[----:B------:R-:W-:Y:S02]  /*2520*/  USEL UR20, UR20, URZ, UP0 ;  /* 0x0000003f14147287 */ /* 0x000fe40008000000 */
[----:B------:R-:W-:-:S06]  /*2530*/  ULOP3.LUT UR8, UR4, UR8, URZ, 0x3c, !UPT ;  /* 0x0000000804087292 */ /* 0x000fcc000f8e3c3f */
[----:B------:R-:W-:Y:S01]  /*2540*/  IMAD.U32 R152, RZ, RZ, UR8 ;  /* 0x00000008ff987e24 */ /* 0x000fe2000f8e00ff */
[----:B------:R-:W-:-:S06]  /*2550*/  UMOV UR8, 0x1 ;  /* 0x0000000100087882 */ /* 0x000fcc0000000000 */
.L_x_21:
[----:B------:R-:W-:-:S06]  /*2560*/  UISETP.GE.AND UP0, UPT, UR10, 0x1, UPT ;  /* 0x000000010a00788c */ /* 0x000fcc000bf06270 */
[----:B------:R-:W-:-:S13]  /*2570*/  PLOP3.LUT P0, PT, PT, PT, UP0, 0x80, 0x0 ;  /* 0x000000000000781c */ /* 0x000fda0003f0f008 */
[----:B------:R-:W-:Y:S05]  /*2580*/  @!P0 BRA `(.L_x_27) ;  /* 0x0000000800388947 */ /* 0x000fea0003800000 */
[----:B01----:R-:W-:Y:S01]  /*2590*/  IMAD.U32 R18, RZ, RZ, UR10 ;  /* 0x0000000aff127e24 */ /* 0x003fe2000f8e00ff */
[----:B------:R-:W-:Y:S01]  /*25a0*/  ULDC UR24, c[0x0][0x50c] ;  /* 0x0001430000187ab9 */ /* 0x000fe20000000800 */
[----:B------:R-:W-:-:S07]  /*25b0*/  IMAD.U32 R19, RZ, RZ, UR5 ;  /* 0x00000005ff137e24 */ /* 0x000fce000f8e00ff */
.L_x_35:
[----:B------:R-:W-:-:S13]  /*25c0*/  ISETP.NE.AND P1, PT, R148, 0x3, PT ;  /* 0x000000039400780c */ /* 0x000fda0003f25270 */
[----:B------:R-:W-:Y:S05]  /*25d0*/  @!P1 BRA `(.L_x_28) ;  /* 0x0000000000049947 */ /* 0x000fea0003800000 */
[----:B------:R-:W-:Y:S01]  /*25e0*/  BPT.TRAP 0x1 ;  /* 0x000000040000795c */ /* 0x000fe20000300000 */
.L_x_28:
[----:B------:R-:W-:Y:S01]  /*25f0*/  ULEA UR16, UR20, UR9, 0x3 ;  /* 0x0000000914107291 */ /* 0x000fe2000f8e183f */
[----:B------:R-:W-:-:S08]  /*2600*/  SHF.L.U32 R20, R152, 0x1f, RZ ;  /* 0x0000001f98147819 */ /* 0x000fd000000006ff */
[----:B------:R0:W1:Y:S01]  /*2610*/  SYNCS.PHASECHK.TRANS64.TRYWAIT P0, [UR16], R20 ;  /* 0x00000014ff0075a7 */ /* 0x0000620008000150 */
[----:B------:R-:W-:Y:S05]  /*2620*/  @!P1 BRA `(.L_x_29) ;  /* 0x0000000000049947 */ /* 0x000fea0003800000 */
[----:B------:R-:W-:Y:S01]  /*2630*/  BPT.TRAP 0x1 ;  /* 0x000000040000795c */ /* 0x000fe20000300000 */
.L_x_29:
[----:B-1----:R-:W-:Y:S05]  /*2640*/  @P0 BRA `(.L_x_30) ;  /* 0x0000000000080947 */ /* 0x002fea0003800000 */
[----:B------:R-:W1:Y:S02]  /*2650*/  SYNCS.PHASECHK.TRANS64.TRYWAIT P0, [UR16], R20 ;  /* 0x00000014ff0075a7 */ /* 0x000e640008000150 */
[----:B-1----:R-:W-:Y:S05]  /*2660*/  @!P0 BRA `(.L_x_31) ;  /* 0x00000070002c8947 */ /* 0x002fea0003800000 */
.L_x_30:
[----:B------:R-:W-:Y:S01]  /*2670*/  UIADD3 UR16, UR9, 0x180, URZ ;  /* 0x0000018009107890 */ /* 0x000fe2000fffe03f */
[----:B------:R-:W-:Y:S01]  /*2680*/  WARPGROUP.ARRIVE ;  /* 0x00000000000079c5 */ /* 0x000fe20000000000 */
[----:B------:R-:W-:Y:S02]  /*2690*/  UIADD3 UR17, UR9, 0x12180, URZ ;  /* 0x0001218009117890 */ /* 0x000fe4000fffe03f */
[----:B------:R-:W-:Y:S02]  /*26a0*/  UISETP.NE.AND UP0, UPT, UR7, URZ, UPT ;  /* 0x0000003f0700728c */ /* 0x000fe4000bf05270 */
[----:B------:R-:W-:Y:S02]  /*26b0*/  USHF.R.U32.HI UR16, URZ, 0x4, UR16 ;  /* 0x000000043f107899 */ /* 0x000fe40008011610 */
[----:B------:R-:W-:Y:S02]  /*26c0*/  USHF.R.U32.HI UR17, URZ, 0x4, UR17 ;  /* 0x000000043f117899 */ /* 0x000fe40008011611 */
[----:B------:R-:W-:-:S02]  /*26d0*/  USEL UR8, UR8, URZ, !UP0 ;  /* 0x0000003f08087287 */ /* 0x000fc4000c000000 */
[----:B------:R-:W-:Y:S02]  /*26e0*/  ULOP3.LUT UR16, UR16, 0x3fff, URZ, 0xc0, !UPT ;  /* 0x00003fff10107892 */ /* 0x000fe4000f8ec03f */
[----:B------:R-:W-:Y:S02]  /*26f0*/  ULOP3.LUT UR17, UR17, 0x3fff, URZ, 0xc0, !UPT ;  /* 0x00003fff11117892 */ /* 0x000fe4000f8ec03f */
[----:B------:R-:W-:Y:S02]  /*2700*/  UISETP.NE.U32.AND UP0, UPT, UR8, URZ, UPT ;  /* 0x0000003f0800728c */ /* 0x000fe4000bf05070 */
[----:B------:R-:W-:Y:S02]  /*2710*/  ULOP3.LUT UR7, UR16, 0x10000, URZ, 0xfc, !UPT ;  /* 0x0001000010077892 */ /* 0x000fe4000f8efc3f */
[----:B------:R-:W-:Y:S02]  /*2720*/  ULOP3.LUT UR8, UR17, 0x10000, URZ, 0xfc, !UPT ;  /* 0x0001000011087892 */ /* 0x000fe4000f8efc3f */
[----:B------:R-:W-:-:S02]  /*2730*/  ULEA UR7, UR20, UR7, 0x9 ;  /* 0x0000000714077291 */ /* 0x000fc4000f8e483f */
[----:B------:R-:W-:Y:S01]  /*2740*/  ULEA UR8, UR20, UR8, 0xa ;  /* 0x0000000814087291 */ /* 0x000fe2000f8e503f */
[----:B------:R-:W-:Y:S01]  /*2750*/  UMOV UR17, 0x40000040 ;  /* 0x4000004000117882 */ /* 0x000fe20000000000 */
[----:B------:R-:W-:Y:S01]  /*2760*/  UMOV UR19, 0x40000040 ;  /* 0x4000004000137882 */ /* 0x000fe20000000000 */
[----:B------:R-:W-:Y:S02]  /*2770*/  UIADD3 UR6, UR6, 0x4, URZ ;  /* 0x0000000406067890 */ /* 0x000fe4000fffe03f */
[----:B------:R-:W-:Y:S02]  /*2780*/  UMOV UR16, UR7 ;  /* 0x0000000700107c82 */ /* 0x000fe40008000000 */
[----:B------:R-:W-:Y:S02]  /*2790*/  UMOV UR18, UR8 ;  /* 0x0000000800127c82 */ /* 0x000fe40008000000 */
[----:B------:R-:W-:Y:S01]  /*27a0*/  QGMMA.64x128x32.F32.E5M2.E5M2 R24, gdesc[UR16], R24, UP0 ;  /* 0x01e00000101879f3 */ /* 0x000fe2000bf03818 */
[----:B------:R-:W-:-:S02]  /*27b0*/  UIADD3 UR16, UR7, 0x2, URZ ;  /* 0x0000000207107890 */ /* 0x000fc4000fffe03f */
[----:B------:R-:W-:Y:S01]  /*27c0*/  UIADD3 UR18, UR8, 0x2, URZ ;  /* 0x0000000208127890 */ /* 0x000fe2000fffe03f */
[----:B------:R-:W-:Y:S01]  /*27d0*/  UMOV UR17, 0x40000040 ;  /* 0x4000004000117882 */ /* 0x000fe20000000000 */
[----:B------:R-:W-:Y:S01]  /*27e0*/  UMOV UR19, 0x40000040 ;  /* 0x4000004000137882 */ /* 0x000fe20000000000 */
[----:B------:R-:W-:-:S06]  /*27f0*/  UISETP.NE.AND UP0, UPT, UR6, UR24, UPT ;  /* 0x000000180600728c */ /* 0x000fcc000bf05270 */
[----:B------:R-:W-:Y:S01]  /*2800*/  QGMMA.64x128x32.F32.E5M2.E5M2 R24, gdesc[UR16], R24 ;  /* 0x01e00000101879f3 */ /* 0x000fe20008703818 */
[----:B------:R-:W-:Y:S02]  /*2810*/  UIADD3 UR16, UR7, 0x4, URZ ;  /* 0x0000000407107890 */ /* 0x000fe4000fffe03f */
[----:B------:R-:W-:Y:S01]  /*2820*/  UIADD3 UR18, UR8, 0x4, URZ ;  /* 0x0000000408127890 */ /* 0x000fe2000fffe03f */
[----:B------:R-:W-:Y:S01]  /*2830*/  UMOV UR17, 0x40000040 ;  /* 0x4000004000117882 */ /* 0x000fe20000000000 */
[----:B------:R-:W-:-:S07]  /*2840*/  UMOV UR19, 0x40000040 ;  /* 0x4000004000137882 */ /* 0x000fce0000000000 */
[----:B------:R-:W-:Y:S01]  /*2850*/  QGMMA.64x128x32.F32.E5M2.E5M2 R24, gdesc[UR16], R24 ;  /* 0x01e00000101879f3 */ /* 0x000fe20008703818 */
[----:B------:R-:W-:Y:S02]  /*2860*/  UIADD3 UR16, UR7, 0x6, URZ ;  /* 0x0000000607107890 */ /* 0x000fe4000fffe03f */
[----:B------:R-:W-:Y:S01]  /*2870*/  UIADD3 UR18, UR8, 0x6, URZ ;  /* 0x0000000608127890 */ /* 0x000fe2000fffe03f */
[----:B------:R-:W-:Y:S01]  /*2880*/  UMOV UR17, 0x40000040 ;  /* 0x4000004000117882 */ /* 0x000fe20000000000 */
[----:B------:R-:W-:Y:S01]  /*2890*/  UMOV UR19, 0x40000040 ;  /* 0x4000004000137882 */ /* 0x000fe20000000000 */
[----:B------:R-:W-:-:S06]  /*28a0*/  USEL UR7, URZ, 0x1, UP0 ;  /* 0x000000013f077887 */ /* 0x000fcc0008000000 */
[----:B------:R-:W-:Y:S01]  /*28b0*/  ISETP.NE.AND P0, PT, RZ, UR7, PT ;  /* 0x00000007ff007c0c */ /* 0x000fe2000bf05270 */
[----:B------:R-:W-:Y:S03]  /*28c0*/  QGMMA.64x128x32.F32.E5M2.E5M2 R24, gdesc[UR16], R24, gsb0 ;  /* 0x01e00000101879f3 */ /* 0x000fe60008003818 */
[----:B------:R-:W-:-:S09]  /*28d0*/  WARPGROUP.DEPBAR.LE gsb0, 0x1 ;  /* 0x00008000000079c5 */ /* 0x000fd20000010100 */
[----:B------:R-:W-:Y:S05]  /*28e0*/  @!P0 BRA `(.L_x_32) ;  /* 0x0000000400088947 */ /* 0x000fea0003800000 */
[----:B------:R-:W-:Y:S02]  /*28f0*/  WARPGROUP.DEPBAR.LE gsb0, 0x0 ;  /* 0x00008000000079c5 */ /* 0x000fe40000010000 */
[----:B------:R-:W-:-:S01]  /*2900*/  FADD R151, R24, R151 ;  /* 0x0000009718977221 */ /* 0x000fc20000000000 */
[----:B------:R-:W-:Y:S01]  /*2910*/  FADD R146, R25, R146 ;  /* 0x0000009219927221 */ /* 0x000fe20000000000 */
        /* <DEDUP_REMOVED lines=62> */
[----:B------:R-:W-:-:S06]  /*2d00*/  UMOV UR6, URZ ;  /* 0x0000003f00067c82 */ /* 0x000fcc0008000000 */
.L_x_32:
[----:B------:R-:W-:Y:S05]  /*2d10*/  @!P1 BRA `(.L_x_33) ;  /* 0x0000000000049947 */ /* 0x000fea0003800000 */
[----:B------:R-:W-:Y:S01]  /*2d20*/  BPT.TRAP 0x1 ;  /* 0x000000040000795c */ /* 0x000fe20000300000 */
.L_x_33:
[----:B------:R-:W-:-:S13]  /*2d30*/  ISETP.NE.AND P0, PT, R13, RZ, PT ;  /* 0x000000ff0d00720c */ /* 0x000fda0003f05270 */
[----:B01----:R-:W-:-:S05]  /*2d40*/  @P0 LEA R20, R19, UR9, 0x3 ;  /* 0x0000000913140c11 */ /* 0x003fca000f8e18ff */
[----:B------:R-:W-:-:S05]  /*2d50*/  @P0 VIADD R21, R20, 0x48 ;  /* 0x0000004814150836 */ /* 0x000fca0000000000 */
[----:B------:R-:W-:-:S04]  /*2d60*/  @P0 PRMT R21, R12, 0x654, R21 ;  /* 0x000006540c150816 */ /* 0x000fc80000000015 */
[----:B------:R0:W-:Y:S01]  /*2d70*/  @P0 SYNCS.ARRIVE.TRANS64.RED.A1T0 RZ, [R21+URZ], RZ ;  /* 0x000000ff15ff09a7 */ /* 0x0001e2000810043f */
[----:B------:R-:W-:-:S13]  /*2d80*/  ISETP.GT.U32.AND P0, PT, R7, 0x1, PT ;  /* 0x000000010700780c */ /* 0x000fda0003f04070 */
[----:B0-----:R-:W-:Y:S05]  /*2d90*/  @P0 BRA `(.L_x_34) ;  /* 0x0000000000040947 */ /* 0x001fea0003800000 */
[----:B------:R-:W-:Y:S01]  /*2da0*/  BPT.TRAP 0x1 ;  /* 0x000000040000795c */ /* 0x000fe20000300000 */
.L_x_34:
[----:B------:R-:W-:Y:S01]  /*2db0*/  UIADD3 UR20, UR20, 0x1, URZ ;  /* 0x0000000114147890 */ /* 0x000fe2000fffe03f */
[C---:B------:R-:W-:Y:S01]  /*2dc0*/  ISETP.GT.AND P1, PT, R18.reuse, 0x1, PT ;  /* 0x000000011200780c */ /* 0x040fe20003f24270 */
[----:B------:R-:W-:Y:S02]  /*2dd0*/  VIADD R19, R19, 0x1 ;  /* 0x0000000113137836 */ /* 0x000fe40000000000 */
[----:B------:R-:W-:Y:S01]  /*2de0*/  UISETP.NE.AND UP0, UPT, UR20, 0x9, UPT ;  /* 0x000000091400788c */ /* 0x000fe2000bf05270 */
[----:B------:R-:W-:Y:S02]  /*2df0*/  VIADD R18, R18, 0xffffffff ;  /* 0xffffffff12127836 */ /* 0x000fe40000000000 */
[C---:B------:R-:W-:Y:S01]  /*2e00*/  ISETP.NE.AND P0, PT, R19.reuse, 0x9, PT ;  /* 0x000000091300780c */ /* 0x040fe20003f05270 */
[----:B------:R-:W-:Y:S02]  /*2e10*/  USEL UR8, URZ, 0x1, UP0 ;  /* 0x000000013f087887 */ /* 0x000fe40008000000 */
[----:B------:R-:W-:Y:S01]  /*2e20*/  USEL UR20, UR20, URZ, UP0 ;  /* 0x0000003f14147287 */ /* 0x000fe20008000000 */
[----:B------:R-:W-:-:S03]  /*2e30*/  SEL R19, R19, RZ, P0 ;  /* 0x000000ff13137207 */ /* 0x000fc60000000000 */
[----:B------:R-:W-:Y:S01]  /*2e40*/  LOP3.LUT R152, R152, UR8, RZ, 0x3c, !PT ;  /* 0x0000000898987c12 */ /* 0x000fe2000f8e3cff */
[----:B------:R-:W-:Y:S01]  /*2e50*/  UMOV UR8, 0x1 ;  /* 0x0000000100087882 */ /* 0x000fe20000000000 */
[----:B------:R-:W-:Y:S06]  /*2e60*/  @P1 BRA `(.L_x_35) ;  /* 0xfffffff400d41947 */ /* 0x000fec000383ffff */
.L_x_27:
[----:B------:R-:W-:Y:S01]  /*2e70*/  UISETP.NE.AND UP0, UPT, UR6, URZ, UPT ;  /* 0x0000003f0600728c */ /* 0x000fe2000bf05270 */
[----:B01----:R-:W0:Y:S01]  /*2e80*/  LDC R18, c[0x0][0x28c] ;  /* 0x0000a300ff127b82 */ /* 0x003e220000000800 */
[----:B------:R-:W-:Y:S02]  /*2e90*/  IMAD.U32 R19, RZ, RZ, UR23 ;  /* 0x00000017ff137e24 */ /* 0x000fe4000f8e00ff */
[----:B------:R-:W-:-:S06]  /*2ea0*/  USEL UR6, URZ, 0x1, !UP0 ;  /* 0x000000013f067887 */ /* 0x000fcc000c000000 */
[----:B------:R-:W-:-:S13]  /*2eb0*/  ISETP.NE.AND P0, PT, RZ, UR6, PT ;  /* 0x00000006ff007c0c */ /* 0x000fda000bf05270 */
[----:B------:R-:W-:Y:S05]  /*2ec0*/  @!P0 BRA `(.L_x_36) ;  /* 0x0000000400048947 */ /* 0x000fea0003800000 */
[----:B------:R-:W-:Y:S02]  /*2ed0*/  WARPGROUP.DEPBAR.LE gsb0, 0x0 ;  /* 0x00008000000079c5 */ /* 0x000fe40000010000 */
[----:B------:R-:W-:Y:S01]  /*2ee0*/  FADD R151, R24, R151 ;  /* 0x0000009718977221 */ /* 0x000fe20000000000 */
        /* <DEDUP_REMOVED lines=62> */
[----:B------:R-:W-:-:S07]  /*32d0*/  FADD R88, R88, R87 ;  /* 0x0000005758587221 */ /* 0x000fce0000000000 */
.L_x_36:
[----:B0-----:R-:W-:Y:S01]  /*32e0*/  ISETP.GE.AND P0, PT, R18, 0x1, PT ;  /* 0x000000011200780c */ /* 0x001fe20003f06270 */
[----:B------:R0:W-:Y:S01]  /*32f0*/  SYNCS.ARRIVE.TRANS64.A1T0 RZ, [R19+UR22], RZ ;  /* 0x000000ff13ff79a7 */ /* 0x0001e20008100016 */
[----:B------:R-:W-:-:S11]  /*3300*/  WARPGROUP.DEPBAR.LE gsb0, 0x0 ;  /* 0x00008000000079c5 */ /* 0x000fd60000010000 */
[----:B------:R-:W-:Y:S05]  /*3310*/  @!P0 BRA `(.L_x_37) ;  /* 0x0000000000488947 */ /* 0x000fea0003800000 */
[----:B------:R-:W-:-:S13]  /*3320*/  ISETP.NE.AND P0, PT, R148, 0x3, PT ;  /* 0x000000039400780c */ /* 0x000fda0003f05270 */
[----:B------:R-:W-:Y:S05]  /*3330*/  @!P0 BRA `(.L_x_38) ;  /* 0x0000000000048947 */ /* 0x000fea0003800000 */
[----:B------:R-:W-:Y:S01]  /*3340*/  BPT.TRAP 0x1 ;  /* 0x000000040000795c */ /* 0x000fe20000300000 */
.L_x_38:
[----:B------:R-:W-:-:S13]  /*3350*/  ISETP.NE.AND P0, PT, R13, RZ, PT ;  /* 0x000000ff0d00720c */ /* 0x000fda0003f05270 */
[----:B------:R-:W-:-:S05]  /*3360*/  VOTEU.ANY UP0, P0 ;  /* 0x00000000003f7886 */ /* 0x000fca0000000100 */
[----:B------:R-:W-:-:S06]  /*3370*/  @UP0 UIADD3 UR6, UR10, UR5, URZ ;  /* 0x000000050a060290 */ /* 0x000fcc000fffe03f */
[----:B------:R-:W-:Y:S02]  /*3380*/  IMAD.U32 R18, RZ, RZ, UR6 ;  /* 0x00000006ff127e24 */ /* 0x000fe4000f8e00ff */
[----:B------:R-:W-:Y:S02]  /*3390*/  IMAD.U32 R21, RZ, RZ, UR6 ;  /* 0x00000006ff157e24 */ /* 0x000fe4000f8e00ff */
[----:B0-----:R-:W-:-:S05]  /*33a0*/  @P0 IMAD.WIDE.U32 R18, R18, 0x38e38e39, RZ ;  /* 0x38e38e3912120825 */ /* 0x001fca00078e00ff */
[----:B------:R-:W-:-:S05]  /*33b0*/  @P0 SHF.R.U32.HI R18, RZ, 0x1, R19 ;  /* 0x00000001ff120819 */ /* 0x000fca0000011613 */
[----:B------:R-:W-:-:S05]  /*33c0*/  @P0 IMAD R18, R18, -0x9, R21 ;  /* 0xfffffff712120824 */ /* 0x000fca00078e0215 */
[----:B------:R-:W-:-:S05]  /*33d0*/  @P0 LEA R18, R18, UR9, 0x3 ;  /* 0x0000000912120c11 */ /* 0x000fca000f8e18ff */
[----:B------:R-:W-:-:S05]  /*33e0*/  @P0 VIADD R19, R18, 0x48 ;  /* 0x0000004812130836 */ /* 0x000fca0000000000 */
[----:B------:R-:W-:-:S04]  /*33f0*/  @P0 PRMT R19, R12, 0x654, R19 ;  /* 0x000006540c130816 */ /* 0x000fc80000000013 */
[----:B------:R1:W-:Y:S01]  /*3400*/  @P0 SYNCS.ARRIVE.TRANS64.RED.A1T0 RZ, [R19+URZ], RZ ;  /* 0x000000ff13ff09a7 */ /* 0x0003e2000810043f */
[----:B------:R-:W-:-:S13]  /*3410*/  ISETP.GT.U32.AND P0, PT, R7, 0x1, PT ;  /* 0x000000010700780c */ /* 0x000fda0003f04070 */
[----:B-1----:R-:W-:Y:S05]  /*3420*/  @P0 BRA `(.L_x_37) ;  /* 0x0000000000040947 */ /* 0x002fea0003800000 */
[----:B------:R-:W-:Y:S01]  /*3430*/  BPT.TRAP 0x1 ;  /* 0x000000040000795c */ /* 0x000fe20000300000 */
.L_x_37:
[----:B------:R-:W-:Y:S01]  /*3440*/  SHF.L.U32 R18, R150, 0x1f, RZ ;  /* 0x0000001f96127819 */ /* 0x000fe200000006ff */
[----:B------:R-:W-:Y:S01]  /*3450*/  UIADD3 UR5, UR21, UR5, URZ ;  /* 0x0000000515057290 */ /* 0x000fe2000fffe03f */
[----:B------:R-:W1:Y:S01]  /*3460*/  LDC R29, c[0x0][0x288] ;  /* 0x0000a200ff1d7b82 */ /* 0x000e620000000800 */
[----:B------:R-:W-:Y:S01]  /*3470*/  UISETP.GE.U32.AND UP1, UPT, UR21, 0x9, UPT ;  /* 0x000000091500788c */ /* 0x000fe2000bf26070 */
[----:B------:R-:W-:Y:S01]  /*3480*/  IMAD.SHL.U32 R26, R16, 0x2, RZ ;  /* 0x00000002101a7824 */ /* 0x000fe200078e00ff */
[----:B------:R-:W-:Y:S02]  /*3490*/  UISETP.GT.U32.AND UP0, UPT, UR5, 0x8, UPT ;  /* 0x000000080500788c */ /* 0x000fe4000bf04070 */
[----:B------:R-:W-:Y:S02]  /*34a0*/  UIMAD.WIDE.U32 UR6, UR5, 0x38e38e39, URZ ;  /* 0x38e38e39050678a5 */ /* 0x000fe4000f8e003f */
[----:B------:R-:W-:Y:S01]  /*34b0*/  UISETP.LT.U32.AND UP0, UPT, UR21, 0x9, UP0 ;  /* 0x000000091500788c */ /* 0x000fe20008701070 */
[----:B------:R-:W4:Y:S01]  /*34c0*/  SYNCS.PHASECHK.TRANS64.TRYWAIT P0, [UR11+0x8], R18 ;  /* 0x00000812ff0075a7 */ /* 0x000f22000800014b */
[----:B------:R-:W-:Y:S01]  /*34d0*/  USHF.R.U32.HI UR6, URZ, 0x1, UR7 ;  /* 0x000000013f067899 */ /* 0x000fe20008011607 */
[----:B------:R-:W-:Y:S01]  /*34e0*/  SHF.R.S32.HI R27, RZ, 0x1f, R26 ;  /* 0x0000001fff1b7819 */ /* 0x000fe2000001141a */
[----:B------:R-:W-:-:S02]  /*34f0*/  USEL UR8, URZ, 0x1, !UP0 ;  /* 0x000000013f087887 */ /* 0x000fc4000c000000 */
[----:B------:R-:W-:Y:S02]  /*3500*/  UIMAD UR5, UR6, -0x9, UR5 ;  /* 0xfffffff7060578a4 */ /* 0x000fe4000f8e0205 */
[----:B------:R-:W-:-:S04]  /*3510*/  ULOP3.LUT UR4, UR4, UR8, URZ, 0x3c, !UPT ;  /* 0x0000000804047292 */ /* 0x000fc8000f8e3c3f */
[----:B------:R-:W-:Y:S01]  /*3520*/  @UP1 ULOP3.LUT UR4, UR4, 0x1, UR6, 0x78, !UPT ;  /* 0x0000000104041892 */ /* 0x000fe2000f8e7806 */
[----:B-1--4-:R-:W-:Y:S11]  /*3530*/  @!P0 BRA `(.L_x_39) ;  /* 0x0000006000908947 */ /* 0x012ff60003800000 */
.L_x_202:
[----:B------:R-:W-:Y:S01]  /*3540*/  IMAD.SHL.U32 R28, R6, 0x40, RZ ;  /* 0x00000040061c7824 */ /* 0x000fe200078e00ff */
[----:B------:R-:W-:Y:S01]  /*3550*/  ULDC UR8, c[0x0][0x284] ;  /* 0x0000a10000087ab9 */ /* 0x000fe20000000800 */
[----:B------:R-:W-:Y:S01]  /*3560*/  IMAD.SHL.U32 R33, R5, 0x80, RZ ;  /* 0x0000008005217824 */ /* 0x000fe200078e00ff */
[----:B------:R-:W-:Y:S01]  /*3570*/  SHF.R.S32.HI R34, RZ, 0x1f, R4 ;  /* 0x0000001fff227819 */ /* 0x000fe20000011404 */
[----:B------:R-:W-:Y:S01]  /*3580*/  ULDC.64 UR6, c[0x0][0x5d0] ;  /* 0x0001740000067ab9 */ /* 0x000fe20000000a00 */
[----:B------:R-:W-:Y:S01]  /*3590*/  ISETP.GE.AND P0, PT, R28, UR8, PT ;  /* 0x000000081c007c0c */ /* 0x000fe2000bf06270 */
[----:B0-----:R-:W-:Y:S01]  /*35a0*/  IMAD.WIDE.U32 R18, R4, UR6, R26 ;  /* 0x0000000604127c25 */ /* 0x001fe2000f8e001a */
[----:B------:R-:W-:Y:S02]  /*35b0*/  SHF.R.S32.HI R32, RZ, 0x1f, R33 ;  /* 0x0000001fff207819 */ /* 0x000fe40000011421 */
[C---:B------:R-:W-:Y:S01]  /*35c0*/  ISETP.GE.OR P0, PT, R33.reuse, R29, P0 ;  /* 0x0000001d2100720c */ /* 0x040fe20000706670 */
[----:B------:R-:W-:Y:S01]  /*35d0*/  IMAD R5, R34, UR6, RZ ;  /* 0x0000000622057c24 */ /* 0x000fe2000f8e02ff */
[----:B------:R-:W-:-:S03]  /*35e0*/  IADD3 R18, P1, R33, R18, RZ ;  /* 0x0000001221127210 */ /* 0x000fc60007f3e0ff */
[----:B------:R-:W-:-:S05]  /*35f0*/  IMAD R5, R4, UR7, R5 ;  /* 0x0000000704057c24 */ /* 0x000fca000f8e0205 */
[----:B------:R-:W-:-:S03]  /*3600*/  IADD3.X R19, R32, R19, R5, P1, !PT ;  /* 0x0000001320137210 */ /* 0x000fc60000ffe405 */
[----:B------:R-:W-:Y:S05]  /*3610*/  @P0 BRA `(.L_x_40) ;  /* 0x0000004400b80947 */ /* 0x000fea0003800000 */
[----:B------:R-:W0:Y:S01]  /*3620*/  LDC.64 R30, c[0x0][0x5c8] ;  /* 0x00017200ff1e7b82 */ /* 0x000e220000000a00 */
[----:B------:R-:W-:Y:S01]  /*3630*/  IMAD.WIDE R24, R6, 0x40, R10 ;  /* 0x0000004006187825 */ /* 0x000fe200078e020a */
[----:B------:R-:W-:Y:S01]  /*3640*/  ULDC.64 UR6, c[0x0][0x5c0] ;  /* 0x0001700000067ab9 */ /* 0x000fe20000000a00 */
[----:B------:R-:W-:Y:S02]  /*3650*/  BSSY B0, `(.L_x_40) ;  /* 0x000046a000007945 */ /* 0x000fe40003800000 */
[----:B------:R-:W-:-:S04]  /*3660*/  IMAD R6, R16, -0x2, R29 ;  /* 0xfffffffe10067824 */ /* 0x000fc800078e021d */
[----:B------:R-:W-:Y:S02]  /*3670*/  IMAD.IADD R6, R6, 0x1, -R33 ;  /* 0x0000000106067824 */ /* 0x000fe400078e0a21 */
[-C--:B0-----:R-:W-:Y:S02]  /*3680*/  IMAD R5, R25, R30.reuse, RZ ;  /* 0x0000001e19057224 */ /* 0x081fe400078e02ff */
[----:B------:R-:W-:-:S04]  /*3690*/  IMAD.WIDE.U32 R18, R24, R30, R18 ;  /* 0x0000001e18127225 */ /* 0x000fc800078e0012 */
[----:B------:R-:W-:Y:S01]  /*36a0*/  IMAD R21, R24, R31, R5 ;  /* 0x0000001f18157224 */ /* 0x000fe200078e0205 */
[----:B------:R-:W-:Y:S02]  /*36b0*/  LEA R5, P0, R30, R18, 0x3 ;  /* 0x000000121e057211 */ /* 0x000fe400078018ff */
[----:B------:R-:W-:Y:S01]  /*36c0*/  IADD3 R20, P1, R18, UR6, RZ ;  /* 0x0000000612147c10 */ /* 0x000fe2000ff3e0ff */
[----:B------:R-:W-:Y:S01]  /*36d0*/  IMAD.IADD R21, R19, 0x1, R21 ;  /* 0x0000000113157824 */ /* 0x000fe200078e0215 */
[----:B------:R-:W-:-:S04]  /*36e0*/  IADD3 R18, P3, R5, UR6, RZ ;  /* 0x0000000605127c10 */ /* 0x000fc8000ff7e0ff */
[----:B------:R-:W-:Y:S01]  /*36f0*/  LEA.HI.X R5, R30, R21, R31, 0x3, P0 ;  /* 0x000000151e057211 */ /* 0x000fe200000f1c1f */
[----:B------:R-:W-:Y:S01]  /*3700*/  IMAD.IADD R30, R17, 0x1, -R28 ;  /* 0x00000001111e7824 */ /* 0x000fe200078e0a1c */
[----:B---3-5:R-:W-:Y:S02]  /*3710*/  FSETP.NEU.AND P0, PT, R15, RZ, PT ;  /* 0x000000ff0f00720b */ /* 0x028fe40003f0d000 */
[----:B------:R-:W-:Y:S02]  /*3720*/  IADD3.X R21, R21, UR7, RZ, P1, !PT ;  /* 0x0000000715157c10 */ /* 0x000fe40008ffe4ff */
[----:B------:R-:W-:-:S09]  /*3730*/  IADD3.X R19, R5, UR7, RZ, P3, !PT ;  /* 0x0000000705137c10 */ /* 0x000fd20009ffe4ff */
[----:B------:R-:W-:Y:S05]  /*3740*/  @!P0 BRA `(.L_x_41) ;  /* 0x0000003400608947 */ /* 0x000fea0003800000 */
[----:B------:R-:W-:Y:S01]  /*3750*/  ULDC.64 UR6, c[0x0][0x5b8] ;  /* 0x00016e0000067ab9 */ /* 0x000fe20000000a00 */
[----:B------:R-:W-:Y:S01]  /*3760*/  ULDC.64 UR16, c[0x0][0x5a8] ;  /* 0x00016a0000107ab9 */ /* 0x000fe20000000a00 */
[----:B------:R-:W-:Y:S01]  /*3770*/  IMAD.WIDE.U32 R26, R4, UR6, R26 ;  /* 0x00000006041a7c25 */ /* 0x000fe2000f8e001a */
[----:B------:R-:W-:Y:S01]  /*3780*/  BSSY B1, `(.L_x_42) ;  /* 0x0000010000017945 */ /* 0x000fe20003800000 */
[----:B------:R-:W-:Y:S02]  /*3790*/  PRMT R28, RZ, 0x7610, R28 ;  /* 0x00007610ff1c7816 */ /* 0x000fe4000000001c */
[----:B------:R-:W-:Y:S01]  /*37a0*/  IMAD R5, R34, UR6, RZ ;  /* 0x0000000622057c24 */ /* 0x000fe2000f8e02ff */
[----:B------:R-:W-:-:S03]  /*37b0*/  IADD3 R26, P0, R33, R26, RZ ;  /* 0x0000001a211a7210 */ /* 0x000fc60007f1e0ff */
[----:B------:R-:W-:Y:S01]  /*37c0*/  IMAD R5, R4, UR7, R5 ;  /* 0x0000000704057c24 */ /* 0x000fe2000f8e0205 */
[----:B------:R-:W-:Y:S02]  /*37d0*/  ULDC.64 UR6, c[0x0][0x5b0] ;  /* 0x00016c0000067ab9 */ /* 0x000fe40000000a00 */
[----:B------:R-:W-:Y:S02]  /*37e0*/  IMAD R29, R25, UR6, RZ ;  /* 0x00000006191d7c24 */ /* 0x000fe4000f8e02ff */
[----:B------:R-:W-:Y:S02]  /*37f0*/  IADD3.X R27, R32, R27, R5, P0, !PT ;  /* 0x0000001b201b7210 */ /* 0x000fe400007fe405 */
[----:B------:R-:W-:Y:S01]  /*3800*/  ISETP.GE.AND P0, PT, R30, 0x1, PT ;  /* 0x000000011e00780c */ /* 0x000fe20003f06270 */
[C---:B------:R-:W-:Y:S02]  /*3810*/  IMAD R29, R24.reuse, UR7, R29 ;  /* 0x00000007181d7c24 */ /* 0x040fe4000f8e021d */
[----:B------:R-:W-:Y:S01]  /*3820*/  IMAD.WIDE.U32 R4, R24, UR6, R26 ;  /* 0x0000000618047c25 */ /* 0x000fe2000f8e001a */
[----:B------:R-:W-:-:S02]  /*3830*/  ISETP.LT.OR P4, PT, R6, 0x1, !P0 ;  /* 0x000000010600780c */ /* 0x000fc40004781670 */
[----:B------:R-:W-:-:S04]  /*3840*/  IADD3 R4, P1, R4, UR16, RZ ;  /* 0x0000001004047c10 */ /* 0x000fc8000ff3e0ff */
[----:B------:R-:W-:-:S07]  /*3850*/  IADD3.X R5, R5, UR17, R29, P1, !PT ;  /* 0x0000001105057c10 */ /* 0x000fce0008ffe41d */
[----:B------:R-:W-:Y:S05]  /*3860*/  @P4 BRA `(.L_x_43) ;  /* 0x0000000000044947 */ /* 0x000fea0003800000 */
[----:B------:R0:W5:Y:S02]  /*3870*/  LDG.E.U8 R28, desc[UR14][R4.64] ;  /* 0x0000000e041c7981 */ /* 0x000164000c1e1100 */
.L_x_43:
[----:B------:R-:W-:Y:S05]  /*3880*/  BSYNC B1 ;  /* 0x0000000000017941 */ /* 0x000fea0003800000 */
.L_x_42:
[----:B-----5:R-:W-:Y:S01]  /*3890*/  LOP3.LUT R28, R28, 0xff, RZ, 0xc0, !PT ;  /* 0x000000ff1c1c7812 */ /* 0x020fe200078ec0ff */
[----:B------:R-:W-:Y:S01]  /*38a0*/  BSSY B1, `(.L_x_44) ;  /* 0x000000b000017945 */ /* 0x000fe20003800000 */
[----:B------:R-:W-:Y:S02]  /*38b0*/  ISETP.LT.OR P3, PT, R6, 0x2, !P0 ;  /* 0x000000020600780c */ /* 0x000fe40004761670 */
[----:B------:R-:W-:-:S05]  /*38c0*/  F2FP.F16.E5M2.UNPACK_B R28, R28 ;  /* 0x0000001cff1c723e */ /* 0x000fca00020004ff */
[----:B------:R-:W-:-:S05]  /*38d0*/  HADD2.F32 R28, -RZ, R28.H0_H0 ;  /* 0x2000001cff1c7230 */ /* 0x000fca0000004100 */
[----:B------:R-:W-:-:S04]  /*38e0*/  FMUL R28, R28, R15 ;  /* 0x0000000f1c1c7220 */ /* 0x000fc80000400000 */
[----:B--2---:R-:W-:-:S05]  /*38f0*/  FFMA R28, R151, R14, R28 ;  /* 0x0000000e971c7223 */ /* 0x004fca000000001c */
[----:B------:R-:W-:Y:S02]  /*3900*/  F2FP.SATFINITE.E5M2.F32.PACK_AB_MERGE_C R29, RZ, R28, RZ ;  /* 0x0000001cff1d723e */ /* 0x000fe400048060ff */
[----:B------:R-:W-:-:S03]  /*3910*/  PRMT R28, RZ, 0x7610, R28 ;  /* 0x00007610ff1c7816 */ /* 0x000fc6000000001c */
[----:B------:R1:W-:Y:S01]  /*3920*/  @!P4 STG.E.U8 desc[UR14][R20.64], R29 ;  /* 0x0000001d1400c986 */ /* 0x0003e2000c10110e */
[----:B------:R-:W-:Y:S05]  /*3930*/  @P3 BRA `(.L_x_45) ;  /* 0x0000000000043947 */ /* 0x000fea0003800000 */
[----:B------:R2:W5:Y:S02]  /*3940*/  LDG.E.U8 R28, desc[UR14][R4.64+0x1] ;  /* 0x0000010e041c7981 */ /* 0x000564000c1e1100 */
.L_x_45:
[----:B------:R-:W-:Y:S05]  /*3950*/  BSYNC B1 ;  /* 0x0000000000017941 */ /* 0x000fea0003800000 */
.L_x_44:
[----:B-----5:R-:W-:Y:S01]  /*3960*/  LOP3.LUT R28, R28, 0xff, RZ, 0xc0, !PT ;  /* 0x000000ff1c1c7812 */ /* 0x020fe200078ec0ff */
[----:B------:R-:W-:Y:S01]  /*3970*/  BSSY B1, `(.L_x_46) ;  /* 0x0000013000017945 */ /* 0x000fe20003800000 */
[----:B-1----:R-:W-:Y:S02]  /*3980*/  IADD3 R29, P1, R24, 0x8, RZ ;  /* 0x00000008181d7810 */ /* 0x002fe40007f3e0ff */
[----:B------:R-:W-:-:S03]  /*3990*/  F2FP.F16.E5M2.UNPACK_B R28, R28 ;  /* 0x0000001cff1c723e */ /* 0x000fc600020004ff */
[----:B------:R-:W-:Y:S01]  /*39a0*/  IMAD.X R24, RZ, RZ, R25, P1 ;  /* 0x000000ffff187224 */ /* 0x000fe200008e0619 */
[----:B------:R-:W-:Y:S01]  /*39b0*/  ISETP.GE.AND P1, PT, R30, 0x9, PT ;  /* 0x000000091e00780c */ /* 0x000fe20003f26270 */
[----:B------:R-:W-:Y:S02]  /*39c0*/  HADD2.F32 R28, -RZ, R28.H0_H0 ;  /* 0x2000001cff1c7230 */ /* 0x000fe40000004100 */
[----:B------:R-:W-:Y:S01]  /*39d0*/  IMAD R24, R24, UR6, RZ ;  /* 0x0000000618187c24 */ /* 0x000fe2000f8e02ff */
[----:B------:R-:W-:Y:S01]  /*39e0*/  ISETP.LT.OR P5, PT, R6, 0x1, !P1 ;  /* 0x000000010600780c */ /* 0x000fe20004fa1670 */
[----:B------:R-:W-:-:S04]  /*39f0*/  IMAD.WIDE.U32 R26, R29, UR6, R26 ;  /* 0x000000061d1a7c25 */ /* 0x000fc8000f8e001a */
[----:B------:R-:W-:Y:S01]  /*3a00*/  FMUL R25, R28, R15 ;  /* 0x0000000f1c197220 */ /* 0x000fe20000400000 */
[----:B------:R-:W-:-:S03]  /*3a10*/  IMAD R29, R29, UR7, R24 ;  /* 0x000000071d1d7c24 */ /* 0x000fc6000f8e0218 */
[----:B------:R-:W-:Y:S01]  /*3a20*/  FFMA R25, R146, R14, R25 ;  /* 0x0000000e92197223 */ /* 0x000fe20000000019 */
[----:B------:R-:W-:Y:S02]  /*3a30*/  IADD3 R24, P4, R26, UR16, RZ ;  /* 0x000000101a187c10 */ /* 0x000fe4000ff9e0ff */
[----:B------:R-:W-:Y:S02]  /*3a40*/  PRMT R26, RZ, 0x7610, R26 ;  /* 0x00007610ff1a7816 */ /* 0x000fe4000000001a */
[----:B------:R-:W-:Y:S02]  /*3a50*/  F2FP.SATFINITE.E5M2.F32.PACK_AB_MERGE_C R31, RZ, R25, RZ ;  /* 0x00000019ff1f723e */ /* 0x000fe400048060ff */
[----:B------:R-:W-:-:S03]  /*3a60*/  IADD3.X R25, R27, UR17, R29, P4, !PT ;  /* 0x000000111b197c10 */ /* 0x000fc6000a7fe41d */
[----:B------:R1:W-:Y:S01]  /*3a70*/  @!P3 STG.E.U8 desc[UR14][R20.64+0x1], R31 ;  /* 0x0000011f1400b986 */ /* 0x0003e2000c10110e */
[----:B------:R-:W-:Y:S05]  /*3a80*/  @P5 BRA `(.L_x_47) ;  /* 0x0000000000045947 */ /* 0x000fea0003800000 */
[----:B------:R3:W5:Y:S02]  /*3a90*/  LDG.E.U8 R26, desc[UR14][R24.64] ;  /* 0x0000000e181a7981 */ /* 0x000764000c1e1100 */
.L_x_47:
[----:B------:R-:W-:Y:S05]  /*3aa0*/  BSYNC B1 ;  /* 0x0000000000017941 */ /* 0x000fea0003800000 */
.L_x_46:
[----:B-----5:R-:W-:Y:S01]  /*3ab0*/  LOP3.LUT R26, R26, 0xff, RZ, 0xc0, !PT ;  /* 0x000000ff1a1a7812 */ /* 0x020fe200078ec0ff */
[----:B------:R-:W-:Y:S01]  /*3ac0*/  BSSY B1, `(.L_x_48) ;  /* 0x000000b000017945 */ /* 0x000fe20003800000 */
[----:B------:R-:W-:Y:S02]  /*3ad0*/  ISETP.LT.OR P3, PT, R6, 0x2, !P1 ;  /* 0x000000020600780c */ /* 0x000fe40004f61670 */
[----:B------:R-:W-:-:S05]  /*3ae0*/  F2FP.F16.E5M2.UNPACK_B R26, R26 ;  /* 0x0000001aff1a723e */ /* 0x000fca00020004ff */
[----:B------:R-:W-:-:S05]  /*3af0*/  HADD2.F32 R26, -RZ, R26.H0_H0 ;  /* 0x2000001aff1a7230 */ /* 0x000fca0000004100 */
[----:B------:R-:W-:-:S04]  /*3b00*/  FMUL R26, R26, R15 ;  /* 0x0000000f1a1a7220 */ /* 0x000fc80000400000 */
[----:B------:R-:W-:-:S05]  /*3b10*/  FFMA R26, R149, R14, R26 ;  /* 0x0000000e951a7223 */ /* 0x000fca000000001a */
[----:B------:R-:W-:Y:S02]  /*3b20*/  F2FP.SATFINITE.E5M2.F32.PACK_AB_MERGE_C R27, RZ, R26, RZ ;  /* 0x0000001aff1b723e */ /* 0x000fe400048060ff */
[----:B------:R-:W-:-:S03]  /*3b30*/  PRMT R26, RZ, 0x7610, R26 ;  /* 0x00007610ff1a7816 */ /* 0x000fc6000000001a */
[----:B------:R4:W-:Y:S01]  /*3b40*/  @!P5 STG.E.U8 desc[UR14][R18.64], R27 ;  /* 0x0000001b1200d986 */ /* 0x0009e2000c10110e */
[----:B------:R-:W-:Y:S05]  /*3b50*/  @P3 BRA `(.L_x_49) ;  /* 0x0000000000043947 */ /* 0x000fea0003800000 */
[----:B------:R0:W5:Y:S02]  /*3b60*/  LDG.E.U8 R26, desc[UR14][R24.64+0x1] ;  /* 0x0000010e181a7981 */ /* 0x000164000c1e1100 */
.L_x_49:
[----:B------:R-:W-:Y:S05]  /*3b70*/  BSYNC B1 ;  /* 0x0000000000017941 */ /* 0x000fea0003800000 */
.L_x_48:
[----:B-----5:R-:W-:Y:S01]  /*3b80*/  LOP3.LUT R26, R26, 0xff, RZ, 0xc0, !PT ;  /* 0x000000ff1a1a7812 */ /* 0x020fe200078ec0ff */
[----:B------:R-:W-:Y:S01]  /*3b90*/  BSSY B1, `(.L_x_50) ;  /* 0x000000b000017945 */ /* 0x000fe20003800000 */
[----:B------:R-:W-:Y:S02]  /*3ba0*/  ISETP.LT.OR P4, PT, R6, 0x9, !P0 ;  /* 0x000000090600780c */ /* 0x000fe40004781670 */
[----:B------:R-:W-:-:S05]  /*3bb0*/  F2FP.F16.E5M2.UNPACK_B R26, R26 ;  /* 0x0000001aff1a723e */ /* 0x000fca00020004ff */
[----:B------:R-:W-:-:S05]  /*3bc0*/  HADD2.F32 R26, -RZ, R26.H0_H0 ;  /* 0x2000001aff1a7230 */ /* 0x000fca0000004100 */
[----:B----4-:R-:W-:Y:S01]  /*3bd0*/  FMUL R27, R26, R15 ;  /* 0x0000000f1a1b7220 */ /* 0x010fe20000400000 */
[----:B------:R-:W-:-:S03]  /*3be0*/  PRMT R26, RZ, 0x7610, R26 ;  /* 0x00007610ff1a7816 */ /* 0x000fc6000000001a */
[----:B------:R-:W-:-:S05]  /*3bf0*/  FFMA R27, R144, R14, R27 ;  /* 0x0000000e901b7223 */ /* 0x000fca000000001b */
[----:B------:R-:W-:-:S05]  /*3c00*/  F2FP.SATFINITE.E5M2.F32.PACK_AB_MERGE_C R27, RZ, R27, RZ ;  /* 0x0000001bff1b723e */ /* 0x000fca00048060ff */
[----:B------:R4:W-:Y:S01]  /*3c10*/  @!P3 STG.E.U8 desc[UR14][R18.64+0x1], R27 ;  /* 0x0000011b1200b986 */ /* 0x0009e2000c10110e */
[----:B------:R-:W-:Y:S05]  /*3c20*/  @P4 BRA `(.L_x_51) ;  /* 0x0000000000044947 */ /* 0x000fea0003800000 */
[----:B------:R0:W5:Y:S02]  /*3c30*/  LDG.E.U8 R26, desc[UR14][R4.64+0x8] ;  /* 0x0000080e041a7981 */ /* 0x000164000c1e1100 */
.L_x_51:
[----:B------:R-:W-:Y:S05]  /*3c40*/  BSYNC B1 ;  /* 0x0000000000017941 */ /* 0x000fea0003800000 */
.L_x_50:
[----:B-----5:R-:W-:Y:S01]  /*3c50*/  LOP3.LUT R26, R26, 0xff, RZ, 0xc0, !PT ;  /* 0x000000ff1a1a7812 */ /* 0x020fe200078ec0ff */
[----:B------:R-:W-:Y:S01]  /*3c60*/  BSSY B1, `(.L_x_52) ;  /* 0x000000b000017945 */ /* 0x000fe20003800000 */
[----:B------:R-:W-:Y:S02]  /*3c70*/  ISETP.LT.OR P3, PT, R6, 0xa, !P0 ;  /* 0x0000000a0600780c */ /* 0x000fe40004761670 */
[----:B------:R-:W-:-:S05]  /*3c80*/  F2FP.F16.E5M2.UNPACK_B R26, R26 ;  /* 0x0000001aff1a723e */ /* 0x000fca00020004ff */
[----:B------:R-:W-:-:S05]  /*3c90*/  HADD2.F32 R26, -RZ, R26.H0_H0 ;  /* 0x2000001aff1a7230 */ /* 0x000fca0000004100 */
[----:B------:R-:W-:-:S04]  /*3ca0*/  FMUL R26, R26, R15 ;  /* 0x0000000f1a1a7220 */ /* 0x000fc80000400000 */
[----:B------:R-:W-:-:S05]  /*3cb0*/  FFMA R26, R147, R14, R26 ;  /* 0x0000000e931a7223 */ /* 0x000fca000000001a */
[----:B----4-:R-:W-:Y:S02]  /*3cc0*/  F2FP.SATFINITE.E5M2.F32.PACK_AB_MERGE_C R27, RZ, R26, RZ ;  /* 0x0000001aff1b723e */ /* 0x010fe400048060ff */
[----:B------:R-:W-:-:S03]  /*3cd0*/  PRMT R26, RZ, 0x7610, R26 ;  /* 0x00007610ff1a7816 */ /* 0x000fc6000000001a */
[----:B------:R4:W-:Y:S01]  /*3ce0*/  @!P4 STG.E.U8 desc[UR14][R20.64+0x8], R27 ;  /* 0x0000081b1400c986 */ /* 0x0009e2000c10110e */
[----:B------:R-:W-:Y:S05]  /*3cf0*/  @P3 BRA `(.L_x_53) ;  /* 0x0000000000043947 */ /* 0x000fea0003800000 */
[----:B------:R0:W5:Y:S02]  /*3d00*/  LDG.E.U8 R26, desc[UR14][R4.64+0x9] ;  /* 0x0000090e041a7981 */ /* 0x000164000c1e1100 */
.L_x_53:
[----:B------:R-:W-:Y:S05]  /*3d10*/  BSYNC B1 ;  /* 0x0000000000017941 */ /* 0x000fea0003800000 */
.L_x_52:
        /* <DEDUP_REMOVED lines=12> */
.L_x_55:
[----:B------:R-:W-:Y:S05]  /*3de0*/  BSYNC B1 ;  /* 0x0000000000017941 */ /* 0x000fea0003800000 */
.L_x_54:
        /* <DEDUP_REMOVED lines=12> */
.L_x_57:
[----:B------:R-:W-:Y:S05]  /*3eb0*/  BSYNC B1 ;  /* 0x0000000000017941 */ /* 0x000fea0003800000 */
.L_x_56:
        /* <DEDUP_REMOVED lines=12> */
.L_x_59:
[----:B------:R-:W-:Y:S05]  /*3f80*/  BSYNC B1 ;  /* 0x0000000000017941 */ /* 0x000fea0003800000 */
.L_x_58:
        /* <DEDUP_REMOVED lines=12> */
.L_x_61:
[----:B------:R-:W-:Y:S05]  /*4050*/  BSYNC B1 ;  /* 0x0000000000017941 */ /* 0x000fea0003800000 */
.L_x_60:
        /* <DEDUP_REMOVED lines=12> */
.L_x_63:
[----:B------:R-:W-:Y:S05]  /*4120*/  BSYNC B1 ;  /* 0x0000000000017941 */ /* 0x000fea0003800000 */
.L_x_62:
        /* <DEDUP_REMOVED lines=12> */
.L_x_65:
[----:B------:R-:W-:Y:S05]  /*41f0*/  BSYNC B1 ;  /* 0x0000000000017941 */ /* 0x000fea0003800000 */
.L_x_64:
        /* <DEDUP_REMOVED lines=12> */
.L_x_67:
[----:B------:R-:W-:Y:S05]  /*42c0*/  BSYNC B1 ;  /* 0x0000000000017941 */ /* 0x000fea0003800000 */
.L_x_66:
        /* <DEDUP_REMOVED lines=12> */
.L_x_69:
[----:B------:R-:W-:Y:S05]  /*4390*/  BSYNC B1 ;  /* 0x0000000000017941 */ /* 0x000fea0003800000 */
.L_x_68:
        /* <DEDUP_REMOVED lines=12> */
.L_x_71:
[----:B------:R-:W-:Y:S05]  /*4460*/  BSYNC B1 ;  /* 0x0000000000017941 */ /* 0x000fea0003800000 */
.L_x_70:
        /* <DEDUP_REMOVED lines=12> */
.L_x_73:
[----:B------:R-:W-:Y:S05]  /*4530*/  BSYNC B1 ;  /* 0x0000000000017941 */ /* 0x000fea0003800000 */
.L_x_72:
        /* <DEDUP_REMOVED lines=12> */
.L_x_75:
[----:B------:R-:W-:Y:S05]  /*4600*/  BSYNC B1 ;  /* 0x0000000000017941 */ /* 0x000fea0003800000 */
.L_x_74:
        /* <DEDUP_REMOVED lines=12> */
.L_x_77:
[----:B------:R-:W-:Y:S05]  /*46d0*/  BSYNC B1 ;  /* 0x0000000000017941 */ /* 0x000fea0003800000 */
.L_x_76:
        /* <DEDUP_REMOVED lines=12> */
.L_x_79:
[----:B------:R-:W-:Y:S05]  /*47a0*/  BSYNC B1 ;  /* 0x0000000000017941 */ /* 0x000fea0003800000 */
.L_x_78:
        /* <DEDUP_REMOVED lines=12> */
.L_x_81:
[----:B------:R-:W-:Y:S05]  /*4870*/  BSYNC B1 ;  /* 0x0000000000017941 */ /* 0x000fea0003800000 */
.L_x_80:
        /* <DEDUP_REMOVED lines=12> */
.L_x_83:
[----:B------:R-:W-:Y:S05]  /*4940*/  BSYNC B1 ;  /* 0x0000000000017941 */ /* 0x000fea0003800000 */
.L_x_82:
        /* <DEDUP_REMOVED lines=12> */
.L_x_85:
[----:B------:R-:W-:Y:S05]  /*4a10*/  BSYNC B1 ;  /* 0x0000000000017941 */ /* 0x000fea0003800000 */
.L_x_84:
        /* <DEDUP_REMOVED lines=12> */
.L_x_87:
[----:B------:R-:W-:Y:S05]  /*4ae0*/  BSYNC B1 ;  /* 0x0000000000017941 */ /* 0x000fea0003800000 */
.L_x_86:
        /* <DEDUP_REMOVED lines=12> */
.L_x_89:
[----:B------:R-:W-:Y:S05]  /*4bb0*/  BSYNC B1 ;  /* 0x0000000000017941 */ /* 0x000fea0003800000 */
.L_x_88:
        /* <DEDUP_REMOVED lines=12> */
.L_x_91:
[----:B------:R-:W-:Y:S05]  /*4c80*/  BSYNC B1 ;  /* 0x0000000000017941 */ /* 0x000fea0003800000 */
.L_x_90:
        /* <DEDUP_REMOVED lines=12> */
.L_x_93:
[----:B------:R-:W-:Y:S05]  /*4d50*/  BSYNC B1 ;  /* 0x0000000000017941 */ /* 0x000fea0003800000 */
.L_x_92:
        /* <DEDUP_REMOVED lines=12> */
.L_x_95:
[----:B------:R-:W-:Y:S05]  /*4e20*/  BSYNC B1 ;  /* 0x0000000000017941 */ /* 0x000fea0003800000 */
.L_x_94:
        /* <DEDUP_REMOVED lines=12> */
.L_x_97:
[----:B------:R-:W-:Y:S05]  /*4ef0*/  BSYNC B1 ;  /* 0x0000000000017941 */ /* 0x000fea0003800000 */
.L_x_96:
        /* <DEDUP_REMOVED lines=12> */
.L_x_99:
[----:B------:R-:W-:Y:S05]  /*4fc0*/  BSYNC B1 ;  /* 0x0000000000017941 */ /* 0x000fea0003800000 */
.L_x_98:
        /* <DEDUP_REMOVED lines=12> */
.L_x_101:
[----:B------:R-:W-:Y:S05]  /*5090*/  BSYNC B1 ;  /* 0x0000000000017941 */ /* 0x000fea0003800000 */
.L_x_100:
        /* <DEDUP_REMOVED lines=12> */
.L_x_103:
[----:B------:R-:W-:Y:S05]  /*5160*/  BSYNC B1 ;  /* 0x0000000000017941 */ /* 0x000fea0003800000 */
.L_x_102:
        /* <DEDUP_REMOVED lines=12> */
.L_x_105:
[----:B------:R-:W-:Y:S05]  /*5230*/  BSYNC B1 ;  /* 0x0000000000017941 */ /* 0x000fea0003800000 */
.L_x_104:
        /* <DEDUP_REMOVED lines=12> */
.L_x_107:
[----:B------:R-:W-:Y:S05]  /*5300*/  BSYNC B1 ;  /* 0x0000000000017941 */ /* 0x000fea0003800000 */
.L_x_106:
        /* <DEDUP_REMOVED lines=12> */
.L_x_109:
[----:B------:R-:W-:Y:S05]  /*53d0*/  BSYNC B1 ;  /* 0x0000000000017941 */ /* 0x000fea0003800000 */
.L_x_108:
        /* <DEDUP_REMOVED lines=12> */
.L_x_111:
[----:B------:R-:W-:Y:S05]  /*54a0*/  BSYNC B1 ;  /* 0x0000000000017941 */ /* 0x000fea0003800000 */
.L_x_110:
        /* <DEDUP_REMOVED lines=12> */
.L_x_113:
[----:B------:R-:W-:Y:S05]  /*5570*/  BSYNC B1 ;  /* 0x0000000000017941 */ /* 0x000fea0003800000 */
.L_x_112:
        /* <DEDUP_REMOVED lines=12> */
.L_x_115:
[----:B------:R-:W-:Y:S05]  /*5640*/  BSYNC B1 ;  /* 0x0000000000017941 */ /* 0x000fea0003800000 */
.L_x_114:
        /* <DEDUP_REMOVED lines=12> */
.L_x_117:
[----:B------:R-:W-:Y:S05]  /*5710*/  BSYNC B1 ;  /* 0x0000000000017941 */ /* 0x000fea0003800000 */
.L_x_116:
        /* <DEDUP_REMOVED lines=12> */
.L_x_119:
[----:B------:R-:W-:Y:S05]  /*57e0*/  BSYNC B1 ;  /* 0x0000000000017941 */ /* 0x000fea0003800000 */
.L_x_118:
        /* <DEDUP_REMOVED lines=12> */
.L_x_121:
[----:B------:R-:W-:Y:S05]  /*58b0*/  BSYNC B1 ;  /* 0x0000000000017941 */ /* 0x000fea0003800000 */
.L_x_120:
        /* <DEDUP_REMOVED lines=12> */
.L_x_123:
[----:B------:R-:W-:Y:S05]  /*5980*/  BSYNC B1 ;  /* 0x0000000000017941 */ /* 0x000fea0003800000 */
.L_x_122:
        /* <DEDUP_REMOVED lines=12> */
.L_x_125:
[----:B------:R-:W-:Y:S05]  /*5a50*/  BSYNC B1 ;  /* 0x0000000000017941 */ /* 0x000fea0003800000 */
.L_x_124:
        /* <DEDUP_REMOVED lines=12> */
.L_x_127:
[----:B------:R-:W-:Y:S05]  /*5b20*/  BSYNC B1 ;  /* 0x0000000000017941 */ /* 0x000fea0003800000 */
.L_x_126:
        /* <DEDUP_REMOVED lines=12> */
.L_x_129:
[----:B------:R-:W-:Y:S05]  /*5bf0*/  BSYNC B1 ;  /* 0x0000000000017941 */ /* 0x000fea0003800000 */
.L_x_128:
        /* <DEDUP_REMOVED lines=12> */
.L_x_131:
[----:B------:R-:W-:Y:S05]  /*5cc0*/  BSYNC B1 ;  /* 0x0000000000017941 */ /* 0x000fea0003800000 */
.L_x_130:
        /* <DEDUP_REMOVED lines=12> */
.L_x_133:
[----:B------:R-:W-:Y:S05]  /*5d90*/  BSYNC B1 ;  /* 0x0000000000017941 */ /* 0x000fea0003800000 */
.L_x_132:
        /* <DEDUP_REMOVED lines=12> */
.L_x_135:
[----:B------:R-:W-:Y:S05]  /*5e60*/  BSYNC B1 ;  /* 0x0000000000017941 */ /* 0x000fea0003800000 */
.L_x_134:
        /* <DEDUP_REMOVED lines=12> */
.L_x_137:
[----:B------:R-:W-:Y:S05]  /*5f30*/  BSYNC B1 ;  /* 0x0000000000017941 */ /* 0x000fea0003800000 */
.L_x_136:
        /* <DEDUP_REMOVED lines=12> */
.L_x_139:
[----:B------:R-:W-:Y:S05]  /*6000*/  BSYNC B1 ;  /* 0x0000000000017941 */ /* 0x000fea0003800000 */
.L_x_138:
        /* <DEDUP_REMOVED lines=12> */
.L_x_141:
[----:B------:R-:W-:Y:S05]  /*60d0*/  BSYNC B1 ;  /* 0x0000000000017941 */ /* 0x000fea0003800000 */
.L_x_140:
        /* <DEDUP_REMOVED lines=12> */
.L_x_143:
[----:B------:R-:W-:Y:S05]  /*61a0*/  BSYNC B1 ;  /* 0x0000000000017941 */ /* 0x000fea0003800000 */
.L_x_142:
        /* <DEDUP_REMOVED lines=12> */
.L_x_145:
[----:B------:R-:W-:Y:S05]  /*6270*/  BSYNC B1 ;  /* 0x0000000000017941 */ /* 0x000fea0003800000 */
.L_x_144:
        /* <DEDUP_REMOVED lines=12> */
.L_x_147:
[----:B------:R-:W-:Y:S05]  /*6340*/  BSYNC B1 ;  /* 0x0000000000017941 */ /* 0x000fea0003800000 */
.L_x_146:
        /* <DEDUP_REMOVED lines=12> */
.L_x_149:
[----:B------:R-:W-:Y:S05]  /*6410*/  BSYNC B1 ;  /* 0x0000000000017941 */ /* 0x000fea0003800000 */
.L_x_148:
        /* <DEDUP_REMOVED lines=12> */
.L_x_151:
[----:B------:R-:W-:Y:S05]  /*64e0*/  BSYNC B1 ;  /* 0x0000000000017941 */ /* 0x000fea0003800000 */
.L_x_150:
        /* <DEDUP_REMOVED lines=12> */
.L_x_153:
[----:B------:R-:W-:Y:S05]  /*65b0*/  BSYNC B1 ;  /* 0x0000000000017941 */ /* 0x000fea0003800000 */
.L_x_152:
        /* <DEDUP_REMOVED lines=12> */
.L_x_155:
[----:B------:R-:W-:Y:S05]  /*6680*/  BSYNC B1 ;  /* 0x0000000000017941 */ /* 0x000fea0003800000 */
.L_x_154:
        /* <DEDUP_REMOVED lines=12> */
.L_x_157:
[----:B------:R-:W-:Y:S05]  /*6750*/  BSYNC B1 ;  /* 0x0000000000017941 */ /* 0x000fea0003800000 */
.L_x_156:
        /* <DEDUP_REMOVED lines=12> */
.L_x_159:
[----:B------:R-:W-:Y:S05]  /*6820*/  BSYNC B1 ;  /* 0x0000000000017941 */ /* 0x000fea0003800000 */
.L_x_158:
        /* <DEDUP_REMOVED lines=12> */
.L_x_161:
[----:B------:R-:W-:Y:S05]  /*68f0*/  BSYNC B1 ;  /* 0x0000000000017941 */ /* 0x000fea0003800000 */
.L_x_160:
        /* <DEDUP_REMOVED lines=12> */
.L_x_163:
[----:B------:R-:W-:Y:S05]  /*69c0*/  BSYNC B1 ;  /* 0x0000000000017941 */ /* 0x000fea0003800000 */
.L_x_162:
[----:B-----5:R-:W-:Y:S01]  /*69d0*/  LOP3.LUT R26, R26, 0xff, RZ, 0xc0, !PT ;  /* 0x000000ff1a1a7812 */ /* 0x020fe200078ec0ff */
[----:B------:R-:W-:Y:S01]  /*69e0*/  BSSY B1, `(.L_x_164) ;  /* 0x000000b000017945 */ /* 0x000fe20003800000 */
[----:B------:R-:W-:Y:S02]  /*69f0*/  ISETP.LT.OR P0, PT, R6, 0x7a, !P0 ;  /* 0x0000007a0600780c */ /* 0x000fe40004701670 */
[----:B------:R-:W-:-:S05]  /*6a00*/  F2FP.F16.E5M2.UNPACK_B R26, R26 ;  /* 0x0000001aff1a723e */ /* 0x000fca00020004ff */
[----:B------:R-:W-:-:S05]  /*6a10*/  HADD2.F32 R26, -RZ, R26.H0_H0 ;  /* 0x2000001aff1a7230 */ /* 0x000fca0000004100 */
[----:B------:R-:W-:-:S04]  /*6a20*/  FMUL R26, R26, R15 ;  /* 0x0000000f1a1a7220 */ /* 0x000fc80000400000 */
[----:B------:R-:W-:Y:S01]  /*6a30*/  FFMA R26, R23, R14, R26 ;  /* 0x0000000e171a7223 */ /* 0x000fe2000000001a */
[----:B------:R-:W-:-:S04]  /*6a40*/  PRMT R23, RZ, 0x7610, R23 ;  /* 0x00007610ff177816 */ /* 0x000fc80000000017 */
[----:B----4-:R-:W-:-:S05]  /*6a50*/  F2FP.SATFINITE.E5M2.F32.PACK_AB_MERGE_C R27, RZ, R26, RZ ;  /* 0x0000001aff1b723e */ /* 0x010fca00048060ff */
[----:B------:R4:W-:Y:S01]  /*6a60*/  @!P4 STG.E.U8 desc[UR14][R20.64+0x78], R27 ;  /* 0x0000781b1400c986 */ /* 0x0009e2000c10110e */
[----:B------:R-:W-:Y:S05]  /*6a70*/  @P0 BRA `(.L_x_165) ;  /* 0x0000000000040947 */ /* 0x000fea0003800000 */
[----:B------:R0:W5:Y:S02]  /*6a80*/  LDG.E.U8 R23, desc[UR14][R4.64+0x79] ;  /* 0x0000790e04177981 */ /* 0x000164000c1e1100 */
.L_x_165:
[----:B------:R-:W-:Y:S05]  /*6a90*/  BSYNC B1 ;  /* 0x0000000000017941 */ /* 0x000fea0003800000 */
.L_x_164:
[----:B-----5:R-:W-:Y:S01]  /*6aa0*/  LOP3.LUT R23, R23, 0xff, RZ, 0xc0, !PT ;  /* 0x000000ff17177812 */ /* 0x020fe200078ec0ff */
[----:B------:R-:W-:Y:S01]  /*6ab0*/  BSSY B1, `(.L_x_166) ;  /* 0x000000b000017945 */ /* 0x000fe20003800000 */
[----:B------:R-:W-:Y:S02]  /*6ac0*/  ISETP.LT.OR P3, PT, R6, 0x79, !P1 ;  /* 0x000000790600780c */ /* 0x000fe40004f61670 */
[----:B------:R-:W-:-:S05]  /*6ad0*/  F2FP.F16.E5M2.UNPACK_B R23, R23 ;  /* 0x00000017ff17723e */ /* 0x000fca00020004ff */
[----:B0-2---:R-:W-:-:S05]  /*6ae0*/  HADD2.F32 R4, -RZ, R23.H0_H0 ;  /* 0x20000017ff047230 */ /* 0x005fca0000004100 */
[----:B------:R-:W-:Y:S01]  /*6af0*/  FMUL R5, R4, R15 ;  /* 0x0000000f04057220 */ /* 0x000fe20000400000 */
[----:B------:R-:W-:-:S03]  /*6b00*/  PRMT R4, RZ, 0x7610, R4 ;  /* 0x00007610ff047816 */ /* 0x000fc60000000004 */
[----:B------:R-:W-:-:S05]  /*6b10*/  FFMA R5, R22, R14, R5 ;  /* 0x0000000e16057223 */ /* 0x000fca0000000005 */
[----:B------:R-:W-:-:S05]  /*6b20*/  F2FP.SATFINITE.E5M2.F32.PACK_AB_MERGE_C R5, RZ, R5, RZ ;  /* 0x00000005ff05723e */ /* 0x000fca00048060ff */
[----:B------:R0:W-:Y:S01]  /*6b30*/  @!P0 STG.E.U8 desc[UR14][R20.64+0x79], R5 ;  /* 0x0000790514008986 */ /* 0x0001e2000c10110e */
[----:B------:R-:W-:Y:S05]  /*6b40*/  @P3 BRA `(.L_x_167) ;  /* 0x0000000000043947 */ /* 0x000fea0003800000 */
[----:B------:R2:W5:Y:S02]  /*6b50*/  LDG.E.U8 R4, desc[UR14][R24.64+0x78] ;  /* 0x0000780e18047981 */ /* 0x000564000c1e1100 */
.L_x_167:
[----:B------:R-:W-:Y:S05]  /*6b60*/  BSYNC B1 ;  /* 0x0000000000017941 */ /* 0x000fea0003800000 */
.L_x_166:
[----:B-----5:R-:W-:Y:S01]  /*6b70*/  LOP3.LUT R4, R4, 0xff, RZ, 0xc0, !PT ;  /* 0x000000ff04047812 */ /* 0x020fe200078ec0ff */
[----:B------:R-:W-:Y:S01]  /*6b80*/  BSSY B1, `(.L_x_168) ;  /* 0x000000b000017945 */ /* 0x000fe20003800000 */
[----:B------:R-:W-:Y:S02]  /*6b90*/  ISETP.LT.OR P1, PT, R6, 0x7a, !P1 ;  /* 0x0000007a0600780c */ /* 0x000fe40004f21670 */
[----:B------:R-:W-:-:S05]  /*6ba0*/  F2FP.F16.E5M2.UNPACK_B R4, R4 ;  /* 0x00000004ff04723e */ /* 0x000fca00020004ff */
[----:B------:R-:W-:-:S05]  /*6bb0*/  HADD2.F32 R4, -RZ, R4.H0_H0 ;  /* 0x20000004ff047230 */ /* 0x000fca0000004100 */
[----:B------:R-:W-:-:S04]  /*6bc0*/  FMUL R4, R4, R15 ;  /* 0x0000000f04047220 */ /* 0x000fc80000400000 */
[----:B------:R-:W-:-:S05]  /*6bd0*/  FFMA R4, R89, R14, R4 ;  /* 0x0000000e59047223 */ /* 0x000fca0000000004 */
[----:B0-----:R-:W-:Y:S02]  /*6be0*/  F2FP.SATFINITE.E5M2.F32.PACK_AB_MERGE_C R5, RZ, R4, RZ ;  /* 0x00000004ff05723e */ /* 0x001fe400048060ff */
[----:B------:R-:W-:-:S03]  /*6bf0*/  PRMT R4, RZ, 0x7610, R4 ;  /* 0x00007610ff047816 */ /* 0x000fc60000000004 */
[----:B------:R0:W-:Y:S01]  /*6c00*/  @!P3 STG.E.U8 desc[UR14][R18.64+0x78], R5 ;  /* 0x000078051200b986 */ /* 0x0001e2000c10110e */
[----:B------:R-:W-:Y:S05]  /*6c10*/  @P1 BRA `(.L_x_169) ;  /* 0x0000000000041947 */ /* 0x000fea0003800000 */
[----:B------:R0:W5:Y:S02]  /*6c20*/  LDG.E.U8 R4, desc[UR14][R24.64+0x79] ;  /* 0x0000790e18047981 */ /* 0x000164000c1e1100 */
.L_x_169:
[----:B------:R-:W-:Y:S05]  /*6c30*/  BSYNC B1 ;  /* 0x0000000000017941 */ /* 0x000fea0003800000 */
.L_x_168:
[----:B------:R-:W-:Y:S05]  /*6c40*/  @P1 BRA `(.L_x_170) ;  /* 0x0000001000281947 */ /* 0x000fea0003800000 */
[----:B-----5:R-:W-:-:S04]  /*6c50*/  LOP3.LUT R4, R4, 0xff, RZ, 0xc0, !PT ;  /* 0x000000ff04047812 */ /* 0x020fc800078ec0ff */
[----:B------:R-:W-:-:S05]  /*6c60*/  F2FP.F16.E5M2.UNPACK_B R4, R4 ;  /* 0x00000004ff04723e */ /* 0x000fca00020004ff */
[----:B------:R-:W-:-:S05]  /*6c70*/  HADD2.F32 R4, -RZ, R4.H0_H0 ;  /* 0x20000004ff047230 */ /* 0x000fca0000004100 */
[----:B0-----:R-:W-:-:S04]  /*6c80*/  FMUL R5, R4, R15 ;  /* 0x0000000f04057220 */ /* 0x001fc80000400000 */
[----:B------:R-:W-:-:S05]  /*6c90*/  FFMA R5, R88, R14, R5 ;  /* 0x0000000e58057223 */ /* 0x000fca0000000005 */
[----:B------:R-:W-:-:S05]  /*6ca0*/  F2FP.SATFINITE.E5M2.F32.PACK_AB_MERGE_C R5, RZ, R5, RZ ;  /* 0x00000005ff05723e */ /* 0x000fca00048060ff */
[----:B------:R0:W-:Y:S01]  /*6cb0*/  STG.E.U8 desc[UR14][R18.64+0x79], R5 ;  /* 0x0000790512007986 */ /* 0x0001e2000c10110e */
[----:B------:R-:W-:Y:S05]  /*6cc0*/  BRA `(.L_x_170) ;  /* 0x0000001000087947 */ /* 0x000fea0003800000 */
.L_x_41:
[----:B------:R-:W-:Y:S01]  /*6cd0*/  ISETP.GE.AND P1, PT, R30, 0x1, PT ;  /* 0x000000011e00780c */ /* 0x000fe20003f26270 */
[-C--:B--2---:R-:W-:Y:S01]  /*6ce0*/  FMUL R151, R151, R14.reuse ;  /* 0x0000000e97977220 */ /* 0x084fe20000400000 */
[-C--:B------:R-:W-:Y:S01]  /*6cf0*/  FMUL R146, R146, R14.reuse ;  /* 0x0000000e92927220 */ /* 0x080fe20000400000 */
[----:B------:R-:W-:Y:S01]  /*6d00*/  ISETP.GE.AND P0, PT, R30, 0x9, PT ;  /* 0x000000091e00780c */ /* 0x000fe20003f06270 */
[-C--:B------:R-:W-:Y:S01]  /*6d10*/  FMUL R149, R149, R14.reuse ;  /* 0x0000000e95957220 */ /* 0x080fe20000400000 */
[----:B------:R-:W-:Y:S01]  /*6d20*/  ISETP.LT.OR P4, PT, R6, 0x1, !P1 ;  /* 0x000000010600780c */ /* 0x000fe20004f81670 */
[-C--:B------:R-:W-:Y:S01]  /*6d30*/  FMUL R144, R144, R14.reuse ;  /* 0x0000000e90907220 */ /* 0x080fe20000400000 */
[----:B------:R-:W-:Y:S01]  /*6d40*/  ISETP.LT.OR P5, PT, R6, 0x2, !P1 ;  /* 0x000000020600780c */ /* 0x000fe20004fa1670 */
[-C--:B------:R-:W-:Y:S01]  /*6d50*/  FMUL R147, R147, R14.reuse ;  /* 0x0000000e93937220 */ /* 0x080fe20000400000 */
[----:B------:R-:W-:Y:S01]  /*6d60*/  F2FP.SATFINITE.E5M2.F32.PACK_AB_MERGE_C R151, RZ, R151, RZ ;  /* 0x00000097ff97723e */ /* 0x000fe200048060ff */
[----:B------:R-:W-:Y:S01]  /*6d70*/  FMUL R142, R142, R14 ;  /* 0x0000000e8e8e7220 */ /* 0x000fe20000400000 */
[----:B------:R-:W-:Y:S01]  /*6d80*/  F2FP.SATFINITE.E5M2.F32.PACK_AB_MERGE_C R5, RZ, R146, RZ ;  /* 0x00000092ff05723e */ /* 0x000fe200048060ff */
[-C--:B------:R-:W-:Y:S01]  /*6d90*/  FMUL R145, R145, R14.reuse ;  /* 0x0000000e91917220 */ /* 0x080fe20000400000 */
[----:B------:R-:W-:Y:S01]  /*6da0*/  ISETP.LT.OR P3, PT, R6, 0x1, !P0 ;  /* 0x000000010600780c */ /* 0x000fe20004761670 */
[-C--:B------:R-:W-:Y:S01]  /*6db0*/  FMUL R140, R140, R14.reuse ;  /* 0x0000000e8c8c7220 */ /* 0x080fe20000400000 */
[C---:B------:R-:W-:Y:S01]  /*6dc0*/  ISETP.LT.OR P6, PT, R6.reuse, 0xa, !P1 ;  /* 0x0000000a0600780c */ /* 0x040fe20004fc1670 */
[-C--:B------:R-:W-:Y:S01]  /*6dd0*/  FMUL R143, R143, R14.reuse ;  /* 0x0000000e8f8f7220 */ /* 0x080fe20000400000 */
[----:B------:R-:W-:Y:S01]  /*6de0*/  F2FP.SATFINITE.E5M2.F32.PACK_AB_MERGE_C R149, RZ, R149, RZ ;  /* 0x00000095ff95723e */ /* 0x000fe200048060ff */
[----:B------:R-:W-:Y:S01]  /*6df0*/  @!P4 STG.E.U8 desc[UR14][R20.64], R151 ;  /* 0x000000971400c986 */ /* 0x000fe2000c10110e */
[----:B------:R-:W-:Y:S01]  /*6e00*/  ISETP.LT.OR P4, PT, R6, 0x2, !P0 ;  /* 0x000000020600780c */ /* 0x000fe20004781670 */
[----:B------:R-:W-:Y:S01]  /*6e10*/  FMUL R138, R138, R14 ;  /* 0x0000000e8a8a7220 */ /* 0x000fe20000400000 */
[----:B------:R-:W-:Y:S01]  /*6e20*/  F2FP.SATFINITE.E5M2.F32.PACK_AB_MERGE_C R25, RZ, R144, RZ ;  /* 0x00000090ff19723e */ /* 0x000fe200048060ff */
[----:B------:R0:W-:Y:S01]  /*6e30*/  @!P5 STG.E.U8 desc[UR14][R20.64+0x1], R5 ;  /* 0x000001051400d986 */ /* 0x0001e2000c10110e */
[C---:B------:R-:W-:Y:S01]  /*6e40*/  ISETP.LT.OR P5, PT, R6.reuse, 0x9, !P1 ;  /* 0x000000090600780c */ /* 0x040fe20004fa1670 */
[-C--:B------:R-:W-:Y:S01]  /*6e50*/  FMUL R141, R141, R14.reuse ;  /* 0x0000000e8d8d7220 */ /* 0x080fe20000400000 */
[----:B------:R-:W-:Y:S01]  /*6e60*/  F2FP.SATFINITE.E5M2.F32.PACK_AB_MERGE_C R147, RZ, R147, RZ ;  /* 0x00000093ff93723e */ /* 0x000fe200048060ff */
[----:B------:R-:W-:Y:S01]  /*6e70*/  @!P3 STG.E.U8 desc[UR14][R18.64], R149 ;  /* 0x000000951200b986 */ /* 0x000fe2000c10110e */
[----:B------:R-:W-:Y:S01]  /*6e80*/  ISETP.LT.OR P3, PT, R6, 0x9, !P0 ;  /* 0x000000090600780c */ /* 0x000fe20004761670 */
[-C--:B------:R-:W-:Y:S01]  /*6e90*/  FMUL R136, R136, R14.reuse ;  /* 0x0000000e88887220 */ /* 0x080fe20000400000 */
[----:B------:R-:W-:Y:S01]  /*6ea0*/  F2FP.SATFINITE.E5M2.F32.PACK_AB_MERGE_C R145, RZ, R145, RZ ;  /* 0x00000091ff91723e */ /* 0x000fe200048060ff */
[-C--:B------:R-:W-:Y:S01]  /*6eb0*/  FMUL R139, R139, R14.reuse ;  /* 0x0000000e8b8b7220 */ /* 0x080fe20000400000 */
[----:B------:R-:W-:Y:S01]  /*6ec0*/  F2FP.SATFINITE.E5M2.F32.PACK_AB_MERGE_C R143, RZ, R143, RZ ;  /* 0x0000008fff8f723e */ /* 0x000fe200048060ff */
[----:B------:R1:W-:Y:S01]  /*6ed0*/  @!P4 STG.E.U8 desc[UR14][R18.64+0x1], R25 ;  /* 0x000001191200c986 */ /* 0x0003e2000c10110e */
[----:B------:R-:W-:Y:S01]  /*6ee0*/  ISETP.LT.OR P4, PT, R6, 0xa, !P0 ;  /* 0x0000000a0600780c */ /* 0x000fe20004781670 */
[----:B------:R-:W-:Y:S01]  /*6ef0*/  FMUL R134, R134, R14 ;  /* 0x0000000e86867220 */ /* 0x000fe20000400000 */
[----:B0-----:R-:W-:Y:S01]  /*6f00*/  F2FP.SATFINITE.E5M2.F32.PACK_AB_MERGE_C R5, RZ, R142, RZ ;  /* 0x0000008eff05723e */ /* 0x001fe200048060ff */
[----:B------:R-:W-:Y:S01]  /*6f10*/  @!P5 STG.E.U8 desc[UR14][R20.64+0x8], R147 ;  /* 0x000008931400d986 */ /* 0x000fe2000c10110e */
[C---:B------:R-:W-:Y:S01]  /*6f20*/  ISETP.LT.OR P5, PT, R6.reuse, 0x11, !P1 ;  /* 0x000000110600780c */ /* 0x040fe20004fa1670 */
[-C--:B------:R-:W-:Y:S01]  /*6f30*/  FMUL R137, R137, R14.reuse ;  /* 0x0000000e89897220 */ /* 0x080fe20000400000 */
[----:B------:R-:W-:Y:S01]  /*6f40*/  F2FP.SATFINITE.E5M2.F32.PACK_AB_MERGE_C R141, RZ, R141, RZ ;  /* 0x0000008dff8d723e */ /* 0x000fe200048060ff */
[----:B------:R0:W-:Y:S01]  /*6f50*/  @!P6 STG.E.U8 desc[UR14][R20.64+0x9], R5 ;  /* 0x000009051400e986 */ /* 0x0001e2000c10110e */
[----:B------:R-:W-:Y:S01]  /*6f60*/  ISETP.LT.OR P6, PT, R6, 0x12, !P1 ;  /* 0x000000120600780c */ /* 0x000fe20004fc1670 */
[----:B------:R-:W-:Y:S01]  /*6f70*/  FMUL R132, R132, R14 ;  /* 0x0000000e84847220 */ /* 0x000fe20000400000 */
[----:B------:R-:W-:Y:S01]  /*6f80*/  F2FP.SATFINITE.E5M2.F32.PACK_AB_MERGE_C R139, RZ, R139, RZ ;  /* 0x0000008bff8b723e */ /* 0x000fe200048060ff */
[----:B------:R-:W-:Y:S01]  /*6f90*/  @!P3 STG.E.U8 desc[UR14][R18.64+0x8], R145 ;  /* 0x000008911200b986 */ /* 0x000fe2000c10110e */
[----:B-1----:R-:W-:Y:S01]  /*6fa0*/  F2FP.SATFINITE.E5M2.F32.PACK_AB_MERGE_C R25, RZ, R140, RZ ;  /* 0x0000008cff19723e */ /* 0x002fe200048060ff */
[-C--:B------:R-:W-:Y:S01]  /*6fb0*/  FMUL R135, R135, R14.reuse ;  /* 0x0000000e87877220 */ /* 0x080fe20000400000 */
[----:B------:R-:W-:Y:S01]  /*6fc0*/  ISETP.LT.OR P3, PT, R6, 0x11, !P0 ;  /* 0x000000110600780c */ /* 0x000fe20004761670 */
[-C--:B------:R-:W-:Y:S01]  /*6fd0*/  FMUL R130, R130, R14.reuse ;  /* 0x0000000e82827220 */ /* 0x080fe20000400000 */
[----:B------:R-:W-:Y:S01]  /*6fe0*/  F2FP.SATFINITE.E5M2.F32.PACK_AB_MERGE_C R137, RZ, R137, RZ ;  /* 0x00000089ff89723e */ /* 0x000fe200048060ff */
[----:B------:R1:W-:Y:S01]  /*6ff0*/  @!P4 STG.E.U8 desc[UR14][R18.64+0x9], R25 ;  /* 0x000009191200c986 */ /* 0x0003e2000c10110e */
[C---:B------:R-:W-:Y:S01]  /*7000*/  ISETP.LT.OR P4, PT, R6.reuse, 0x12, !P0 ;  /* 0x000000120600780c */ /* 0x040fe20004781670 */
[----:B------:R-:W-:Y:S01]  /*7010*/  FMUL R133, R133, R14 ;  /* 0x0000000e85857220 */ /* 0x000fe20000400000 */
[----:B0-----:R-:W-:Y:S01]  /*7020*/  F2FP.SATFINITE.E5M2.F32.PACK_AB_MERGE_C R5, RZ, R138, RZ ;  /* 0x0000008aff05723e */ /* 0x001fe200048060ff */
[----:B------:R-:W-:Y:S01]  /*7030*/  @!P5 STG.E.U8 desc[UR14][R20.64+0x10], R143 ;  /* 0x0000108f1400d986 */ /* 0x000fe2000c10110e */
[----:B------:R-:W-:Y:S01]  /*7040*/  ISETP.LT.OR P5, PT, R6, 0x19, !P1 ;  /* 0x000000190600780c */ /* 0x000fe20004fa1670 */
[-C--:B------:R-:W-:Y:S01]  /*7050*/  FMUL R128, R128, R14.reuse ;  /* 0x0000000e80807220 */ /* 0x080fe20000400000 */
[----:B------:R-:W-:Y:S01]  /*7060*/  F2FP.SATFINITE.E5M2.F32.PACK_AB_MERGE_C R135, RZ, R135, RZ ;  /* 0x00000087ff87723e */ /* 0x000fe200048060ff */
[----:B------:R0:W-:Y:S01]  /*7070*/  @!P6 STG.E.U8 desc[UR14][R20.64+0x11], R5 ;  /* 0x000011051400e986 */ /* 0x0001e2000c10110e */
[----:B------:R-:W-:Y:S01]  /*7080*/  ISETP.LT.OR P6, PT, R6, 0x1a, !P1 ;  /* 0x0000001a0600780c */ /* 0x000fe20004fc1670 */
[-C--:B------:R-:W-:Y:S01]  /*7090*/  FMUL R131, R131, R14.reuse ;  /* 0x0000000e83837220 */ /* 0x080fe20000400000 */
[----:B------:R-:W-:Y:S01]  /*70a0*/  FMUL R126, R126, R14 ;  /* 0x0000000e7e7e7220 */ /* 0x000fe20000400000 */
[----:B-1----:R-:W-:Y:S01]  /*70b0*/  F2FP.SATFINITE.E5M2.F32.PACK_AB_MERGE_C R25, RZ, R136, RZ ;  /* 0x00000088ff19723e */ /* 0x002fe200048060ff */
[----:B------:R-:W-:Y:S01]  /*70c0*/  @!P3 STG.E.U8 desc[UR14][R18.64+0x10], R141 ;  /* 0x0000108d1200b986 */ /* 0x000fe2000c10110e */
[C---:B------:R-:W-:Y:S01]  /*70d0*/  ISETP.LT.OR P3, PT, R6.reuse, 0x19, !P0 ;  /* 0x000000190600780c */ /* 0x040fe20004761670 */
        /* <DEDUP_REMOVED lines=37> */
[-C--:B------:R-:W-:Y:S01]  /*7330*/  FMUL R114, R114, R14.reuse ;  /* 0x0000000e72727220 */ /* 0x080fe20000400000 */
        /* <DEDUP_REMOVED lines=81> */
[C---:B------:R-:W-:Y:S01]  /*7850*/  ISETP.LT.OR P6, PT, R6.reuse, 0x52, !P1 ;  /* 0x000000520600780c */ /* 0x040fe20004fc1670 */
        /* <DEDUP_REMOVED lines=22> */
[----:B------:R-:W-:-:S02]  /*79c0*/  ISETP.LT.OR P3, PT, R6, 0x59, !P0 ;  /* 0x000000590600780c */ /* 0x000fc40004761670 */
[----:B------:R-:W-:Y:S01]  /*79d0*/  F2FP.SATFINITE.E5M2.F32.PACK_AB_MERGE_C R93, RZ, R93, RZ ;  /* 0x0000005dff5d723e */ /* 0x000fe200048060ff */
[----:B------:R1:W-:Y:S01]  /*79e0*/  @!P4 STG.E.U8 desc[UR14][R18.64+0x51], R25 ;  /* 0x000051191200c986 */ /* 0x0003e2000c10110e */
[C---:B------:R-:W-:Y:S02]  /*79f0*/  ISETP.LT.OR P4, PT, R6.reuse, 0x5a, !P0 ;  /* 0x0000005a0600780c */ /* 0x040fe40004781670 */
[----:B0-----:R-:W-:Y:S01]  /*7a00*/  F2FP.SATFINITE.E5M2.F32.PACK_AB_MERGE_C R5, RZ, R102, RZ ;  /* 0x00000066ff05723e */ /* 0x001fe200048060ff */
[----:B------:R-:W-:Y:S01]  /*7a10*/  @!P5 STG.E.U8 desc[UR14][R20.64+0x58], R107 ;  /* 0x0000586b1400d986 */ /* 0x000fe2000c10110e */
[C---:B------:R-:W-:Y:S02]  /*7a20*/  ISETP.LT.OR P5, PT, R6.reuse, 0x61, !P1 ;  /* 0x000000610600780c */ /* 0x040fe40004fa1670 */
[----:B------:R-:W-:Y:S01]  /*7a30*/  F2FP.SATFINITE.E5M2.F32.PACK_AB_MERGE_C R23, RZ, R23, RZ ;  /* 0x00000017ff17723e */ /* 0x000fe200048060ff */
[----:B------:R0:W-:Y:S01]  /*7a40*/  @!P6 STG.E.U8 desc[UR14][R20.64+0x59], R5 ;  /* 0x000059051400e986 */ /* 0x0001e2000c10110e */
[----:B------:R-:W-:-:S02]  /*7a50*/  ISETP.LT.OR P6, PT, R6, 0x62, !P1 ;  /* 0x000000620600780c */ /* 0x000fc40004fc1670 */
[----:B------:R-:W-:Y:S01]  /*7a60*/  F2FP.SATFINITE.E5M2.F32.PACK_AB_MERGE_C R89, RZ, R89, RZ ;  /* 0x00000059ff59723e */ /* 0x000fe200048060ff */
[----:B------:R-:W-:Y:S01]  /*7a70*/  @!P3 STG.E.U8 desc[UR14][R18.64+0x58], R105 ;  /* 0x000058691200b986 */ /* 0x000fe2000c10110e */
[----:B-1----:R-:W-:Y:S02]  /*7a80*/  F2FP.SATFINITE.E5M2.F32.PACK_AB_MERGE_C R25, RZ, R100, RZ ;  /* 0x00000064ff19723e */ /* 0x002fe400048060ff */
[C---:B------:R-:W-:Y:S02]  /*7a90*/  ISETP.LT.OR P3, PT, R6.reuse, 0x61, !P0 ;  /* 0x000000610600780c */ /* 0x040fe40004761670 */
[----:B------:R-:W-:Y:S01]  /*7aa0*/  F2FP.SATFINITE.E5M2.F32.PACK_AB_MERGE_C R27, RZ, R88, RZ ;  /* 0x00000058ff1b723e */ /* 0x000fe200048060ff */
[----:B------:R1:W-:Y:S01]  /*7ab0*/  @!P4 STG.E.U8 desc[UR14][R18.64+0x59], R25 ;  /* 0x000059191200c986 */ /* 0x0003e2000c10110e */
[C---:B------:R-:W-:Y:S02]  /*7ac0*/  ISETP.LT.OR P4, PT, R6.reuse, 0x62, !P0 ;  /* 0x000000620600780c */ /* 0x040fe40004781670 */
[----:B0-----:R-:W-:Y:S01]  /*7ad0*/  F2FP.SATFINITE.E5M2.F32.PACK_AB_MERGE_C R5, RZ, R98, RZ ;  /* 0x00000062ff05723e */ /* 0x001fe200048060ff */
[----:B------:R-:W-:Y:S01]  /*7ae0*/  @!P5 STG.E.U8 desc[UR14][R20.64+0x60], R101 ;  /* 0x000060651400d986 */ /* 0x000fe2000c10110e */
[----:B------:R-:W-:-:S03]  /*7af0*/  ISETP.LT.OR P5, PT, R6, 0x69, !P1 ;  /* 0x000000690600780c */ /* 0x000fc60004fa1670 */
[----:B------:R0:W-:Y:S01]  /*7b00*/  @!P6 STG.E.U8 desc[UR14][R20.64+0x61], R5 ;  /* 0x000061051400e986 */ /* 0x0001e2000c10110e */
[C---:B------:R-:W-:Y:S02]  /*7b10*/  ISETP.LT.OR P6, PT, R6.reuse, 0x6a, !P1 ;  /* 0x0000006a0600780c */ /* 0x040fe40004fc1670 */
[----:B-1----:R-:W-:Y:S01]  /*7b20*/  F2FP.SATFINITE.E5M2.F32.PACK_AB_MERGE_C R25, RZ, R96, RZ ;  /* 0x00000060ff19723e */ /* 0x002fe200048060ff */
[----:B------:R-:W-:Y:S01]  /*7b30*/  @!P3 STG.E.U8 desc[UR14][R18.64+0x60], R103 ;  /* 0x000060671200b986 */ /* 0x000fe2000c10110e */
[----:B------:R-:W-:-:S03]  /*7b40*/  ISETP.LT.OR P3, PT, R6, 0x69, !P0 ;  /* 0x000000690600780c */ /* 0x000fc60004761670 */
        /* <DEDUP_REMOVED lines=12> */
[C---:B------:R-:W-:Y:S01]  /*7c10*/  ISETP.LT.OR P1, PT, R6.reuse, 0x7a, !P1 ;  /* 0x0000007a0600780c */ /* 0x040fe20004f21670 */
[----:B------:R2:W-:Y:S01]  /*7c20*/  @!P5 STG.E.U8 desc[UR14][R20.64+0x70], R95 ;  /* 0x0000705f1400d986 */ /* 0x0005e2000c10110e */
[C---:B------:R-:W-:Y:S02]  /*7c30*/  ISETP.LT.OR P5, PT, R6.reuse, 0x72, !P0 ;  /* 0x000000720600780c */ /* 0x040fe400047a1670 */
[----:B0-----:R-:W-:Y:S01]  /*7c40*/  F2FP.SATFINITE.E5M2.F32.PACK_AB_MERGE_C R5, RZ, R90, RZ ;  /* 0x0000005aff05723e */ /* 0x001fe200048060ff */
[----:B------:R2:W-:Y:S01]  /*7c50*/  @!P6 STG.E.U8 desc[UR14][R20.64+0x71], R91 ;  /* 0x0000715b1400e986 */ /* 0x0005e2000c10110e */
[C---:B------:R-:W-:Y:S02]  /*7c60*/  ISETP.LT.OR P6, PT, R6.reuse, 0x79, !P0 ;  /* 0x000000790600780c */ /* 0x040fe400047c1670 */
[----:B------:R-:W-:Y:S01]  /*7c70*/  ISETP.LT.OR P0, PT, R6, 0x7a, !P0 ;  /* 0x0000007a0600780c */ /* 0x000fe20004701670 */
[----:B------:R2:W-:Y:S01]  /*7c80*/  @!P3 STG.E.U8 desc[UR14][R18.64+0x70], R93 ;  /* 0x0000705d1200b986 */ /* 0x0005e2000c10110e */
[----:B-1----:R-:W-:-:S05]  /*7c90*/  F2FP.SATFINITE.E5M2.F32.PACK_AB_MERGE_C R25, RZ, R22, RZ ;  /* 0x00000016ff19723e */ /* 0x002fca00048060ff */
[----:B------:R2:W-:Y:S04]  /*7ca0*/  @!P5 STG.E.U8 desc[UR14][R18.64+0x71], R5 ;  /* 0x000071051200d986 */ /* 0x0005e8000c10110e */
[----:B------:R2:W-:Y:S04]  /*7cb0*/  @!P4 STG.E.U8 desc[UR14][R20.64+0x78], R23 ;  /* 0x000078171400c986 */ /* 0x0005e8000c10110e */
[----:B------:R2:W-:Y:S04]  /*7cc0*/  @!P1 STG.E.U8 desc[UR14][R20.64+0x79], R25 ;  /* 0x0000791914009986 */ /* 0x0005e8000c10110e */
[----:B------:R2:W-:Y:S04]  /*7cd0*/  @!P6 STG.E.U8 desc[UR14][R18.64+0x78], R89 ;  /* 0x000078591200e986 */ /* 0x0005e8000c10110e */
[----:B------:R2:W-:Y:S02]  /*7ce0*/  @!P0 STG.E.U8 desc[UR14][R18.64+0x79], R27 ;  /* 0x0000791b12008986 */ /* 0x0005e4000c10110e */
.L_x_170:
[----:B------:R-:W-:Y:S05]  /*7cf0*/  BSYNC B0 ;  /* 0x0000000000007941 */ /* 0x000fea0003800000 */
.L_x_40:
[C---:B------:R-:W-:Y:S01]  /*7d00*/  LEA R2, P0, R8.reuse, R2, 0x1 ;  /* 0x0000000208027211 */ /* 0x040fe200078008ff */
[----:B------:R-:W-:Y:S01]  /*7d10*/  ULDC.64 UR6, c[0x0][0x650] ;  /* 0x0001940000067ab9 */ /* 0x000fe20000000a00 */
[----:B-----5:R-:W-:Y:S01]  /*7d20*/  IMAD.U32 R4, RZ, RZ, UR12 ;  /* 0x0000000cff047e24 */ /* 0x020fe2000f8e00ff */
[----:B0-2---:R-:W-:Y:S01]  /*7d30*/  PRMT R18, RZ, 0x7610, R18 ;  /* 0x00007610ff127816 */ /* 0x005fe20000000012 */
[----:B------:R-:W-:Y:S01]  /*7d40*/  IMAD.MOV.U32 R6, RZ, RZ, -0x1 ;  /* 0xffffffffff067424 */ /* 0x000fe200078e00ff */
[----:B------:R-:W-:Y:S01]  /*7d50*/  LEA.HI.X R3, R8, R3, R0, 0x1, P0 ;  /* 0x0000000308037211 */ /* 0x000fe200000f0c00 */
[----:B------:R0:W-:Y:S01]  /*7d60*/  SYNCS.ARRIVE.TRANS64.A1T0 RZ, [R4+UR22], RZ ;  /* 0x000000ff04ff79a7 */ /* 0x0001e20008100016 */
[----:B------:R-:W-:Y:S01]  /*7d70*/  ISETP.GE.U32.AND P0, PT, R2, UR6, PT ;  /* 0x0000000602007c0c */ /* 0x000fe2000bf06070 */
[----:B------:R-:W-:-:S03]  /*7d80*/  IMAD.MOV.U32 R5, RZ, RZ, -0x1 ;  /* 0xffffffffff057424 */ /* 0x000fc600078e00ff */
[----:B------:R-:W-:Y:S01]  /*7d90*/  ISETP.GE.U32.AND.EX P0, PT, R3, UR7, PT, P0 ;  /* 0x0000000703007c0c */ /* 0x000fe2000bf06100 */
[----:B0-----:R-:W-:-:S12]  /*7da0*/  IMAD.MOV.U32 R4, RZ, RZ, -0x1 ;  /* 0xffffffffff047424 */ /* 0x001fd800078e00ff */
[----:B------:R-:W-:Y:S05]  /*7db0*/  @P0 BRA `(.L_x_171) ;  /* 0x0000000400600947 */ /* 0x000fea0003800000 */
[----:B------:R-:W0:Y:S01]  /*7dc0*/  S2R R28, SR_CTAID.X ;  /* 0x00000000001c7919 */ /* 0x000e220000002500 */
[----:B------:R-:W2:Y:S01]  /*7dd0*/  LDC.64 R22, c[0x0][0x628] ;  /* 0x00018a00ff167b82 */ /* 0x000ea20000000a00 */
[----:B------:R-:W-:Y:S01]  /*7de0*/  ULDC UR6, c[0x0][0x150] ;  /* 0x0000540000067ab9 */ /* 0x000fe20000000800 */
[----:B-1--4-:R-:W-:Y:S01]  /*7df0*/  IMAD.MOV.U32 R20, RZ, RZ, R2 ;  /* 0x000000ffff147224 */ /* 0x012fe200078e0002 */
[----:B------:R-:W1:Y:S01]  /*7e00*/  S2R R30, SR_CTAID.Y ;  /* 0x00000000001e7919 */ /* 0x000e620000002600 */
[----:B------:R-:W-:-:S04]  /*7e10*/  IMAD.MOV.U32 R21, RZ, RZ, R3 ;  /* 0x000000ffff157224 */ /* 0x000fc800078e0003 */
[----:B------:R-:W4:Y:S08]  /*7e20*/  LDC R31, c[0x0][0x144] ;  /* 0x00005100ff1f7b82 */ /* 0x000f300000000800 */
[----:B------:R-:W1:Y:S08]  /*7e30*/  LDC R6, c[0x0][0x630] ;  /* 0x00018c00ff067b82 */ /* 0x000e700000000800 */
[----:B------:R-:W1:Y:S01]  /*7e40*/  LDC.64 R26, c[0x0][0x620] ;  /* 0x00018800ff1a7b82 */ /* 0x000e620000000a00 */
[----:B--2---:R-:W-:-:S04]  /*7e50*/  ISETP.NE.U32.AND P0, PT, R22, RZ, PT ;  /* 0x000000ff1600720c */ /* 0x004fc80003f05070 */
[----:B------:R-:W-:Y:S02]  /*7e60*/  ISETP.NE.AND.EX P0, PT, R23, RZ, PT, P0 ;  /* 0x000000ff1700720c */ /* 0x000fe40003f05300 */
[----:B0-----:R-:W-:-:S05]  /*7e70*/  I2FP.F32.U32 R4, R28 ;  /* 0x0000001c00047245 */ /* 0x001fca0000201000 */
[----:B------:R-:W-:-:S04]  /*7e80*/  FMUL R4, R4, UR6 ;  /* 0x0000000604047c20 */ /* 0x000fc80008400000 */
[----:B------:R0:W2:Y:S02]  /*7e90*/  F2I.U32.TRUNC.NTZ R29, R4 ;  /* 0x00000004001d7305 */ /* 0x0000a4000020f000 */
[----:B----4-:R-:W-:Y:S05]  /*7ea0*/  @!P0 BRA `(.L_x_172) ;  /* 0x0000000000288947 */ /* 0x010fea0003800000 */
[----:B------:R-:W4:Y:S02]  /*7eb0*/  LDC R5, c[0x0][0x634] ;  /* 0x00018d00ff057b82 */ /* 0x000f240000000800 */
[----:B----4-:R-:W-:-:S05]  /*7ec0*/  IADD3 R21, P0, R2, R5, RZ ;  /* 0x0000000502157210 */ /* 0x010fca0007f1e0ff */
[----:B---3--:R-:W-:-:S04]  /*7ed0*/  IMAD.X R25, RZ, RZ, R3, P0 ;  /* 0x000000ffff197224 */ /* 0x008fc800000e0603 */
[----:B0-----:R-:W-:-:S04]  /*7ee0*/  IMAD.WIDE.U32 R4, R25, R22, RZ ;  /* 0x0000001619047225 */ /* 0x001fc800078e00ff */
[----:B------:R-:W-:-:S04]  /*7ef0*/  IMAD.WIDE.U32 R18, P0, R21, R23, R4 ;  /* 0x0000001715127225 */ /* 0x000fc80007800004 */
[----:B------:R-:W-:-:S04]  /*7f00*/  IMAD.WIDE.U32 R4, R21, R22, RZ ;  /* 0x0000001615047225 */ /* 0x000fc800078e00ff */
[----:B------:R-:W-:Y:S01]  /*7f10*/  IMAD.X R21, RZ, RZ, RZ, P0 ;  /* 0x000000ffff157224 */ /* 0x000fe200000e06ff */
[----:B------:R-:W-:Y:S01]  /*7f20*/  IADD3 RZ, P0, R5, R18, RZ ;  /* 0x0000001205ff7210 */ /* 0x000fe20007f1e0ff */
[----:B------:R-:W-:-:S04]  /*7f30*/  IMAD.MOV.U32 R20, RZ, RZ, R19 ;  /* 0x000000ffff147224 */ /* 0x000fc800078e0013 */
[----:B------:R-:W-:-:S08]  /*7f40*/  IMAD.WIDE.U32.X R20, R25, R23, R20, P0 ;  /* 0x0000001719147225 */ /* 0x000fd000000e0414 */
.L_x_172:
[-CC-:B-1-3--:R-:W-:Y:S01]  /*7f50*/  SHF.R.U64 R24, R20, R6.reuse, R21.reuse ;  /* 0x0000000614187219 */ /* 0x18afe20000001215 */
[----:B------:R-:W1:Y:S01]  /*7f60*/  LDC.64 R34, c[0x0][0x640] ;  /* 0x00019000ff227b82 */ /* 0x000e620000000a00 */
[----:B0-----:R-:W-:Y:S01]  /*7f70*/  SHF.R.U32.HI R4, RZ, R6, R21 ;  /* 0x00000006ff047219 */ /* 0x001fe20000011615 */
[----:B--2---:R-:W-:Y:S01]  /*7f80*/  IMAD.MOV R29, RZ, RZ, -R29 ;  /* 0x000000ffff1d7224 */ /* 0x004fe200078e0a1d */
[----:B------:R-:W-:Y:S01]  /*7f90*/  IADD3 R19, P0, RZ, -R24, RZ ;  /* 0x80000018ff137210 */ /* 0x000fe20007f1e0ff */
[----:B------:R-:W-:Y:S01]  /*7fa0*/  ULDC UR6, c[0x0][0x154] ;  /* 0x0000550000067ab9 */ /* 0x000fe20000000800 */
[----:B------:R-:W-:Y:S02]  /*7fb0*/  IMAD.MOV.U32 R21, RZ, RZ, 0x1 ;  /* 0x00000001ff157424 */ /* 0x000fe400078e00ff */
[----:B------:R-:W-:Y:S01]  /*7fc0*/  IMAD R29, R31, R29, R28 ;  /* 0x0000001d1f1d7224 */ /* 0x000fe200078e021c */
[----:B------:R-:W0:Y:S01]  /*7fd0*/  LDC R18, c[0x0][0x618] ;  /* 0x00018600ff127b82 */ /* 0x000e220000000800 */
[----:B------:R-:W-:-:S04]  /*7fe0*/  IMAD.X R5, RZ, RZ, ~R4, P0 ;  /* 0x000000ffff057224 */ /* 0x000fc800000e0e04 */
[-C--:B------:R-:W-:Y:S02]  /*7ff0*/  IMAD R6, R5, R26.reuse, RZ ;  /* 0x0000001a05067224 */ /* 0x080fe400078e02ff */
[C---:B------:R-:W-:Y:S01]  /*8000*/  IMAD.WIDE.U32 R4, R19.reuse, R26, R2 ;  /* 0x0000001a13047225 */ /* 0x040fe200078e0002 */
[----:B------:R-:W2:Y:S03]  /*8010*/  LDC R20, c[0x0][0x608] ;  /* 0x00018200ff147b82 */ /* 0x000ea60000000800 */
[----:B------:R-:W-:Y:S01]  /*8020*/  IMAD R19, R19, R27, R6 ;  /* 0x0000001b13137224 */ /* 0x000fe200078e0206 */
[----:B------:R-:W-:-:S03]  /*8030*/  I2FP.F32.U32 R6, R30 ;  /* 0x0000001e00067245 */ /* 0x000fc60000201000 */
[----:B------:R-:W-:Y:S01]  /*8040*/  IMAD.IADD R5, R5, 0x1, R19 ;  /* 0x0000000105057824 */ /* 0x000fe200078e0213 */
[----:B------:R-:W3:Y:S01]  /*8050*/  LDC R32, c[0x0][0x658] ;  /* 0x00019600ff207b82 */ /* 0x000ee20000000800 */
[----:B-1----:R-:W-:Y:S01]  /*8060*/  ISETP.NE.U32.AND P0, PT, R34, RZ, PT ;  /* 0x000000ff2200720c */ /* 0x002fe20003f05070 */
[----:B------:R-:W-:-:S03]  /*8070*/  IMAD.MOV.U32 R19, RZ, RZ, -0x1 ;  /* 0xffffffffff137424 */ /* 0x000fc600078e00ff */
[----:B------:R-:W-:-:S03]  /*8080*/  ISETP.NE.AND.EX P0, PT, R35, RZ, PT, P0 ;  /* 0x000000ff2300720c */ /* 0x000fc60003f05300 */
[----:B------:R-:W1:Y:S01]  /*8090*/  LDC R27, c[0x0][0x148] ;  /* 0x00005200ff1b7b82 */ /* 0x000e620000000800 */
[-CC-:B0-----:R-:W-:Y:S02]  /*80a0*/  SHF.R.U64 R22, R4, R18.reuse, R5.reuse ;  /* 0x0000001204167219 */ /* 0x181fe40000001205 */
[----:B------:R-:W-:Y:S01]  /*80b0*/  SHF.R.U32.HI R5, RZ, R18, R5 ;  /* 0x00000012ff057219 */ /* 0x000fe20000011605 */
[----:B------:R-:W-:-:S04]  /*80c0*/  FMUL R18, R6, UR6 ;  /* 0x0000000606127c20 */ /* 0x000fc80008400000 */
[----:B------:R-:W0:Y:S01]  /*80d0*/  LDC R28, c[0x0][0x600] ;  /* 0x00018000ff1c7b82 */ /* 0x000e220000000800 */
[----:B------:R4:W0:Y:S01]  /*80e0*/  F2I.U32.TRUNC.NTZ R25, R18 ;  /* 0x0000001200197305 */ /* 0x000822000020f000 */
[-CC-:B--2---:R-:W-:Y:S02]  /*80f0*/  SHF.R.U64 R6, R22, R20.reuse, R5.reuse ;  /* 0x0000001416067219 */ /* 0x184fe40000001205 */
[----:B------:R-:W-:-:S04]  /*8100*/  SHF.R.U32.HI R5, RZ, R20, R5 ;  /* 0x00000014ff057219 */ /* 0x000fc80000011605 */
[----:B------:R-:W2:Y:S01]  /*8110*/  LDC R33, c[0x0][0x648] ;  /* 0x00019200ff217b82 */ /* 0x000ea20000000800 */
[-CC-:B---3--:R-:W-:Y:S02]  /*8120*/  SHF.R.U64 R26, R6, R32.reuse, R5.reuse ;  /* 0x00000020061a7219 */ /* 0x188fe40000001205 */
[-C--:B------:R-:W-:Y:S02]  /*8130*/  SHF.L.U32 R19, R19, R32.reuse, RZ ;  /* 0x0000002013137219 */ /* 0x080fe400000006ff */
[-C--:B------:R-:W-:Y:S01]  /*8140*/  SHF.R.U32.HI R5, RZ, R32.reuse, R5 ;  /* 0x00000020ff057219 */ /* 0x080fe20000011605 */
[----:B------:R-:W-:Y:S01]  /*8150*/  IMAD.MOV.U32 R4, RZ, RZ, R26 ;  /* 0x000000ffff047224 */ /* 0x000fe200078e001a */
[----:B------:R-:W-:Y:S01]  /*8160*/  SHF.L.U32 R32, R21, R32, RZ ;  /* 0x0000002015207219 */ /* 0x000fe200000006ff */
[----:B------:R-:W3:Y:S01]  /*8170*/  LDC R36, c[0x0][0x638] ;  /* 0x00018e00ff247b82 */ /* 0x000ee20000000800 */
[----:B------:R-:W-:-:S07]  /*8180*/  LOP3.LUT R31, RZ, R19, RZ, 0x33, !PT ;  /* 0x00000013ff1f7212 */ /* 0x000fce00078e33ff */
[----:B------:R-:W0:Y:S01]  /*8190*/  LDC R37, c[0x0][0x610] ;  /* 0x00018400ff257b82 */ /* 0x000e220000000800 */
[----:B----4-:R-:W-:Y:S05]  /*81a0*/  @!P0 BRA `(.L_x_173) ;  /* 0x0000000000288947 */ /* 0x010fea0003800000 */
[----:B------:R-:W4:Y:S02]  /*81b0*/  LDC R21, c[0x0][0x64c] ;  /* 0x00019300ff157b82 */ /* 0x000f240000000800 */
[----:B----4-:R-:W-:-:S05]  /*81c0*/  IADD3 R21, P0, R26, R21, RZ ;  /* 0x000000151a157210 */ /* 0x010fca0007f1e0ff */
        /* <DEDUP_REMOVED lines=8> */
.L_x_173:
[----:B--2---:R-:W-:Y:S01]  /*8250*/  SHF.R.U64 R4, R4, R33, R5 ;  /* 0x0000002104047219 */ /* 0x004fe20000001205 */
[----:B0-----:R-:W-:Y:S01]  /*8260*/  VIADD R21, R28, 0xffffffff ;  /* 0xffffffff1c157836 */ /* 0x001fe20000000000 */
[----:B------:R-:W-:Y:S01]  /*8270*/  LOP3.LUT R19, R6, R31, RZ, 0xc0, !PT ;  /* 0x0000001f06137212 */ /* 0x000fe200078ec0ff */
[----:B------:R-:W-:Y:S02]  /*8280*/  IMAD.MOV R25, RZ, RZ, -R25 ;  /* 0x000000ffff197224 */ /* 0x000fe400078e0a19 */
[----:B------:R-:W-:Y:S02]  /*8290*/  IMAD.MOV R5, RZ, RZ, -R4 ;  /* 0x000000ffff057224 */ /* 0x000fe400078e0a04 */
[----:B------:R-:W-:Y:S01]  /*82a0*/  IMAD R6, R32, R4, R19 ;  /* 0x0000000420067224 */ /* 0x000fe200078e0213 */
[----:B------:R-:W-:Y:S01]  /*82b0*/  LOP3.LUT R19, R22, R21, RZ, 0xc0, !PT ;  /* 0x0000001516137212 */ /* 0x000fe200078ec0ff */
[----:B-1----:R-:W-:Y:S02]  /*82c0*/  @P2 IMAD R29, R27, R25, R30 ;  /* 0x000000191b1d2224 */ /* 0x002fe400078e021e */
[----:B---3--:R-:W-:-:S02]  /*82d0*/  IMAD R4, R5, R36, R26 ;  /* 0x0000002405047224 */ /* 0x008fc400078e021a */
[----:B------:R-:W-:Y:S02]  /*82e0*/  IMAD R6, R6, R37, R29 ;  /* 0x0000002506067224 */ /* 0x000fe400078e021d */
[----:B------:R-:W-:Y:S02]  /*82f0*/  IMAD R19, R4, R28, R19 ;  /* 0x0000001c04137224 */ /* 0x000fe400078e0213 */
[----:B------:R-:W-:Y:S02]  /*8300*/  IMAD.MOV.U32 R18, RZ, RZ, 0x1 ;  /* 0x00000001ff127424 */ /* 0x000fe400078e00ff */
[----:B------:R-:W-:Y:S01]  /*8310*/  IMAD.MOV.U32 R4, RZ, RZ, R24 ;  /* 0x000000ffff047224 */ /* 0x000fe200078e0018 */
[----:B------:R-:W-:Y:S02]  /*8320*/  SEL R5, R19, R6, !P2 ;  /* 0x0000000613057207 */ /* 0x000fe40005000000 */
[----:B------:R-:W-:-:S07]  /*8330*/  SEL R6, R6, R19, !P2 ;  /* 0x0000001306067207 */ /* 0x000fce0005000000 */
.L_x_171:
[----:B------:R-:W-:Y:S02]  /*8340*/  LOP3.LUT P0, RZ, R18, 0xff, RZ, 0xc0, !PT ;  /* 0x000000ff12ff7812 */ /* 0x000fe4000780c0ff */
[----:B------:R-:W-:-:S11]  /*8350*/  LOP3.LUT R150, R150, 0x1, RZ, 0x3c, !PT ;  /* 0x0000000196967812 */ /* 0x000fd600078e3cff */
[----:B------:R-:W-:Y:S05]  /*8360*/  @P0 BRA `(.L_x_174) ;  /* 0xffffff9000e00947 */ /* 0x000fea000383ffff */
[----:B------:R-:W-:Y:S05]  /*8370*/  EXIT ;  /* 0x000000000000794d */ /* 0x000fea0003800000 */
.L_x_18:
[----:B------:R-:W-:-:S08]  /*8380*/  ISETP.NE.AND P0, PT, R18, RZ, PT ;  /* 0x000000ff1200720c */ /* 0x000fd00003f05270 */
[----:B--23-5:R-:W0:-:S00]  /*8390*/  USETMAXREG.DEALLOC.CTAPOOL 0x28 ;  /* 0x00000028000079c8 */ /* 0x02ce0000080e0500 */
[----:B------:R-:W-:Y:S05]  /*83a0*/  @P0 EXIT ;  /* 0x000000000000094d */ /* 0x000fea0003800000 */
[----:B0-----:R-:W-:Y:S01]  /*83b0*/  LOP3.LUT P0, RZ, R20, 0xff, RZ, 0xc0, !PT ;  /* 0x000000ff14ff7812 */ /* 0x001fe2000780c0ff */
[----:B------:R-:W-:Y:S02]  /*83c0*/  IMAD.MOV.U32 R12, RZ, RZ, 0x1 ;  /* 0x00000001ff0c7424 */ /* 0x000fe400078e00ff */
[----:B------:R-:W-:-:S10]  /*83d0*/  IMAD.MOV.U32 R13, RZ, RZ, RZ ;  /* 0x000000ffff0d7224 */ /* 0x000fd400078e00ff */
[----:B------:R-:W-:Y:S05]  /*83e0*/  @!P0 BRA `(.L_x_175) ;  /* 0x0000000c00288947 */ /* 0x000fea0003800000 */
[----:B------:R-:W0:Y:S01]  /*83f0*/  S2R R17, SR_CgaCtaId ;  /* 0x0000000000117919 */ /* 0x000e220000008800 */
[----:B------:R-:W-:Y:S01]  /*8400*/  LOP3.LUT P0, RZ, R11, 0x1f, RZ, 0xc0, !PT ;  /* 0x0000001f0bff7812 */ /* 0x000fe2000780c0ff */
[----:B------:R-:W-:Y:S01]  /*8410*/  ULDC UR5, c[0x0][0x658] ;  /* 0x0001960000057ab9 */ /* 0x000fe20000000800 */
[----:B------:R-:W-:Y:S01]  /*8420*/  UMOV UR6, 0xffffffff ;  /* 0xffffffff00067882 */ /* 0x000fe20000000000 */
[----:B------:R-:W-:Y:S01]  /*8430*/  BSSY B0, `(.L_x_175) ;  /* 0x00000c5000007945 */ /* 0x000fe20003800000 */
[----:B------:R-:W-:Y:S01]  /*8440*/  USHF.L.U32 UR6, UR6, UR5, URZ ;  /* 0x0000000506067299 */ /* 0x000fe2000800063f */
[C---:B------:R-:W-:Y:S01]  /*8450*/  ISETP.NE.AND P3, PT, R10.reuse, RZ, PT ;  /* 0x000000ff0a00720c */ /* 0x040fe20003f65270 */
[----:B------:R-:W-:Y:S01]  /*8460*/  IMAD.MOV.U32 R15, RZ, RZ, 0x1 ;  /* 0x00000001ff0f7424 */ /* 0x000fe200078e00ff */
[----:B------:R-:W-:Y:S01]  /*8470*/  ISETP.NE.OR P0, PT, R10, RZ, !P0 ;  /* 0x000000ff0a00720c */ /* 0x000fe20004705670 */
[----:B------:R-:W-:Y:S01]  /*8480*/  IMAD.MOV.U32 R12, RZ, RZ, 0x1 ;  /* 0x00000001ff0c7424 */ /* 0x000fe200078e00ff */
[----:B------:R-:W-:Y:S01]  /*8490*/  LOP3.LUT R14, R7, 0x2, RZ, 0xfc, !PT ;  /* 0x00000002070e7812 */ /* 0x000fe200078efcff */
[----:B------:R-:W-:Y:S01]  /*84a0*/  IMAD.MOV.U32 R13, RZ, RZ, RZ ;  /* 0x000000ffff0d7224 */ /* 0x000fe200078e00ff */
[----:B------:R-:W-:Y:S01]  /*84b0*/  ULDC UR4, c[0x0][0x600] ;  /* 0x0001800000047ab9 */ /* 0x000fe20000000800 */
[----:B------:R-:W-:Y:S01]  /*84c0*/  UMOV UR7, 0x1 ;  /* 0x0000000100077882 */ /* 0x000fe20000000000 */
[----:B------:R-:W-:-:S02]  /*84d0*/  UIADD3 UR22, UR13, 0x1, URZ ;  /* 0x000000010d167890 */ /* 0x000fc4000fffe03f */
[----:B------:R-:W-:Y:S02]  /*84e0*/  UIADD3 UR16, UR4, -0x1, URZ ;  /* 0xffffffff04107890 */ /* 0x000fe4000fffe03f */
[----:B------:R-:W-:Y:S02]  /*84f0*/  USHF.L.U32 UR18, UR7, UR5, URZ ;  /* 0x0000000507127299 */ /* 0x000fe4000800063f */
[----:B------:R-:W-:Y:S01]  /*8500*/  ULOP3.LUT UR17, URZ, UR6, URZ, 0x33, !UPT ;  /* 0x000000063f117292 */ /* 0x000fe2000f8e333f */
[----:B------:R-:W-:Y:S01]  /*8510*/  ULDC.64 UR20, c[0x0][0x198] ;  /* 0x0000660000147ab9 */ /* 0x000fe20000000a00 */
[C---:B0-----:R-:W-:Y:S02]  /*8520*/  IMAD.SHL.U32 R16, R17.reuse, 0x40, RZ ;  /* 0x0000004011107824 */ /* 0x041fe400078e00ff */
[----:B------:R-:W-:-:S03]  /*8530*/  IMAD.SHL.U32 R17, R17, 0x2000, RZ ;  /* 0x0000200011117824 */ /* 0x000fc600078e00ff */
[----:B------:R-:W-:Y:S02]  /*8540*/  LOP3.LUT R16, R16, 0x40, RZ, 0xc0, !PT ;  /* 0x0000004010107812 */ /* 0x000fe400078ec0ff */
[----:B------:R-:W-:-:S07]  /*8550*/  LOP3.LUT R17, R17, 0x2000, RZ, 0xc0, !PT ;  /* 0x0000200011117812 */ /* 0x000fce00078ec0ff */
.L_x_187:
[----:B------:R-:W-:-:S03]  /*8560*/  UMOV UR4, 0xffffffff ;  /* 0xffffffff00047882 */ /* 0x000fc60000000000 */
[----:B------:R-:W-:Y:S05]  /*8570*/  BRA.DIV UR4, `(.L_x_176) ;  /* 0x0000001204987947 */ /* 0x000fea000b800000 */
[----:B------:R-:W-:-:S13]  /*8580*/  ELECT P1, URZ, PT ;  /* 0x00000000003f782f */ /* 0x000fda0003820000 */
.L_x_205:
[----:B------:R-:W0:Y:S01]  /*8590*/  LDC R10, c[0x0][0x28c] ;  /* 0x0000a300ff0a7b82 */ /* 0x000e220000000800 */
[----:B------:R-:W-:Y:S01]  /*85a0*/  BSSY B1, `(.L_x_177) ;  /* 0x0000039000017945 */ /* 0x000fe20003800000 */
[----:B0-----:R-:W-:-:S13]  /*85b0*/  ISETP.LT.OR P1, PT, R10, 0x1, !P1 ;  /* 0x000000010a00780c */ /* 0x001fda0004f21670 */
[----:B------:R-:W-:Y:S05]  /*85c0*/  @P1 BRA `(.L_x_178) ;  /* 0x0000000000d81947 */ /* 0x000fea0003800000 */
[----:B------:R-:W-:Y:S02]  /*85d0*/  IMAD R18, R5, 0x80, R16 ;  /* 0x0000008005127824 */ /* 0x000fe400078e0210 */
[----:B------:R-:W-:Y:S02]  /*85e0*/  IMAD.SHL.U32 R19, R6, 0x40, RZ ;  /* 0x0000004006137824 */ /* 0x000fe400078e00ff */
[----:B------:R-:W-:Y:S02]  /*85f0*/  IMAD.MOV.U32 R20, RZ, RZ, RZ ;  /* 0x000000ffff147224 */ /* 0x000fe400078e00ff */
[----:B------:R-:W-:Y:S02]  /*8600*/  IMAD.U32 R22, RZ, RZ, UR22 ;  /* 0x00000016ff167e24 */ /* 0x000fe4000f8e00ff */
[----:B------:R-:W-:Y:S02]  /*8610*/  IMAD.MOV.U32 R5, RZ, RZ, R12 ;  /* 0x000000ffff057224 */ /* 0x000fe400078e000c */
[----:B------:R-:W-:-:S07]  /*8620*/  IMAD.MOV.U32 R6, RZ, RZ, R13 ;  /* 0x000000ffff067224 */ /* 0x000fce00078e000d */
.L_x_182:
[----:B------:R-:W0:Y:S01]  /*8630*/  S2R R11, SR_CgaCtaId ;  /* 0x00000000000b7919 */ /* 0x000e220000008800 */
[----:B------:R-:W-:-:S04]  /*8640*/  MOV R10, 0x400 ;  /* 0x00000400000a7802 */ /* 0x000fc80000000f00 */
[----:B0-----:R-:W-:Y:S02]  /*8650*/  LEA R23, R11, R10, 0x18 ;  /* 0x0000000a0b177211 */ /* 0x001fe400078ec0ff */
[----:B------:R-:W-:Y:S01]  /*8660*/  SHF.L.U32 R10, R5, 0x1f, RZ ;  /* 0x0000001f050a7819 */ /* 0x000fe200000006ff */
[----:B------:R-:W0:Y:S02]  /*8670*/  @!P3 LDC R11, c[0x0][0x500] ;  /* 0x00014000ff0bbb82 */ /* 0x000e240000000800 */
[----:B------:R-:W-:-:S04]  /*8680*/  IMAD R21, R6, 0x8, R23 ;  /* 0x0000000806157824 */ /* 0x000fc800078e0217 */
[----:B------:R-:W1:Y:S02]  /*8690*/  SYNCS.PHASECHK.TRANS64.TRYWAIT P1, [R21+URZ+0x48], R10 ;  /* 0x0000480a150075a7 */ /* 0x000e64000802017f */
[----:B-1----:R-:W-:Y:S05]  /*86a0*/  @!P1 BRA `(.L_x_179) ;  /* 0x00000010006c9947 */ /* 0x002fea0003800000 */
.L_x_206:
[----:B-1----:R-:W-:Y:S01]  /*86b0*/  PRMT R10, R14, 0x9910, RZ ;  /* 0x000099100e0a7816 */ /* 0x002fe200000000ff */
[----:B0-----:R0:W-:Y:S03]  /*86c0*/  @!P3 SYNCS.ARRIVE.TRANS64 RZ, [R21+URZ], R11 ;  /* 0x0000000b15ffb9a7 */ /* 0x0011e6000800003f */
[----:B------:R-:W-:-:S13]  /*86d0*/  ISETP.NE.AND P1, PT, R10, 0x2, PT ;  /* 0x000000020a00780c */ /* 0x000fda0003f25270 */
[----:B0-----:R-:W-:Y:S05]  /*86e0*/  @P1 BRA `(.L_x_180) ;  /* 0x0000000000041947 */ /* 0x001fea0003800000 */
[----:B------:R-:W-:Y:S01]  /*86f0*/  BPT.TRAP 0x1 ;  /* 0x000000040000795c */ /* 0x000fe20000300000 */
.L_x_180:
[----:B------:R-:W-:Y:S05]  /*8700*/  @P0 BRA `(.L_x_181) ;  /* 0x0000000000040947 */ /* 0x000fea0003800000 */
[----:B------:R-:W-:Y:S01]  /*8710*/  BPT.TRAP 0x1 ;  /* 0x000000040000795c */ /* 0x000fe20000300000 */
.L_x_181:
[----:B------:R-:W-:Y:S01]  /*8720*/  R2UR UR15, R23 ;  /* 0x00000000170f72ca */ /* 0x000fe200000e0000 */
[C---:B------:R-:W-:Y:S01]  /*8730*/  IMAD R23, R6.reuse, 0x2000, R23 ;  /* 0x0000200006177824 */ /* 0x040fe200078e0217 */
[----:B------:R-:W-:Y:S01]  /*8740*/  R2UR UR9, R21 ;  /* 0x00000000150972ca */ /* 0x000fe200000e0000 */
[----:B------:R-:W-:Y:S01]  /*8750*/  IMAD R10, R6, 0x4000, R17 ;  /* 0x00004000060a7824 */ /* 0x000fe200078e0211 */
[----:B------:R-:W-:Y:S01]  /*8760*/  UIADD3 UR4, UP0, UR20, 0xf0, URZ ;  /* 0x000000f014047890 */ /* 0x000fe2000ff1e03f */
[----:B------:R-:W-:Y:S01]  /*8770*/  VIADD R22, R22, 0xffffffff ;  /* 0xffffffff16167836 */ /* 0x000fe20000000000 */
[----:B------:R-:W-:Y:S01]  /*8780*/  R2UR UR5, R23 ;  /* 0x00000000170572ca */ /* 0x000fe200000e0000 */
[----:B------:R-:W-:Y:S01]  /*8790*/  UIADD3 UR24, UP1, UR20, 0x1f0, URZ ;  /* 0x000001f014187890 */ /* 0x000fe2000ff3e03f */
[----:B------:R-:W-:Y:S01]  /*87a0*/  R2UR UR8, R10 ;  /* 0x000000000a0872ca */ /* 0x000fe200000e0000 */
[----:B------:R-:W-:Y:S01]  /*87b0*/  VIADD R6, R6, 0x1 ;  /* 0x0000000106067836 */ /* 0x000fe20000000000 */
[----:B------:R-:W-:Y:S01]  /*87c0*/  R2UR UR11, R19 ;  /* 0x00000000130b72ca */ /* 0x000fe200000e0000 */
[----:B------:R-:W-:Y:S01]  /*87d0*/  UIADD3.X UR25, URZ, UR21, URZ, UP1, !UPT ;  /* 0x000000153f197290 */ /* 0x000fe20008ffe43f */
[----:B------:R-:W-:Y:S01]  /*87e0*/  R2UR UR10, R20 ;  /* 0x00000000140a72ca */ /* 0x000fe200000e0000 */
[----:B------:R-:W-:Y:S01]  /*87f0*/  UMOV UR6, 0x0 ;  /* 0x0000000000067882 */ /* 0x000fe20000000000 */
[----:B------:R-:W-:Y:S01]  /*8800*/  R2UR UR12, R4 ;  /* 0x00000000040c72ca */ /* 0x000fe200000e0000 */
[----:B------:R-:W-:Y:S01]  /*8810*/  UMOV UR7, 0x10000000 ;  /* 0x1000000000077882 */ /* 0x000fe20000000000 */
[----:B------:R-:W-:Y:S01]  /*8820*/  R2UR UR19, R18 ;  /* 0x00000000121372ca */ /* 0x000fe200000e0000 */
[----:B------:R-:W-:Y:S01]  /*8830*/  UMOV UR23, 0x30000 ;  /* 0x0003000000177882 */ /* 0x000fe20000000000 */
[----:B------:R-:W-:Y:S01]  /*8840*/  ISETP.GT.AND P4, PT, R22, 0x1, PT ;  /* 0x000000011600780c */ /* 0x000fe20003f84270 */
[----:B------:R-:W-:Y:S01]  /*8850*/  UIADD3 UR14, UR5, 0x180, URZ ;  /* 0x00000180050e7890 */ /* 0x000fe2000fffe03f */
[----:B------:R-:W-:Y:S01]  /*8860*/  ISETP.NE.AND P1, PT, R6, 0x9, PT ;  /* 0x000000090600780c */ /* 0x000fe20003f25270 */
[----:B------:R-:W-:Y:S01]  /*8870*/  UIADD3.X UR5, URZ, UR21, URZ, UP0, !UPT ;  /* 0x000000153f057290 */ /* 0x000fe200087fe43f */
[----:B------:R-:W-:Y:S01]  /*8880*/  VIADD R20, R20, 0x80 ;  /* 0x0000008014147836 */ /* 0x000fe20000000000 */
[----:B------:R-:W-:Y:S01]  /*8890*/  UIADD3 UR15, UR15, 0x12180, UR8 ;  /* 0x000121800f0f7890 */ /* 0x000fe2000fffe008 */
[----:B------:R-:W-:-:S02]  /*88a0*/  SEL R10, RZ, 0x1, P1 ;  /* 0x00000001ff0a7807 */ /* 0x000fc40000800000 */
[----:B------:R-:W-:Y:S01]  /*88b0*/  UMOV UR8, UR14 ;  /* 0x0000000e00087c82 */ /* 0x000fe20008000000 */
[----:B------:R-:W-:Y:S02]  /*88c0*/  SEL R6, R6, RZ, P1 ;  /* 0x000000ff06067207 */ /* 0x000fe40000800000 */
[----:B------:R-:W-:Y:S01]  /*88d0*/  LOP3.LUT R5, R5, R10, RZ, 0x3c, !PT ;  /* 0x0000000a05057212 */ /* 0x000fe200078e3cff */
[----:B------:R0:W-:Y:S02]  /*88e0*/  UTMALDG.3D [UR8], [UR4], desc[UR6] ;  /* 0x00000608040075b4 */ /* 0x0001e40008011000 */
[----:B0-----:R-:W-:Y:S01]  /*88f0*/  UMOV UR11, UR19 ;  /* 0x00000013000b7c82 */ /* 0x001fe20008000000 */
[----:B------:R-:W-:Y:S02]  /*8900*/  UMOV UR8, UR15 ;  /* 0x0000000f00087c82 */ /* 0x000fe40008000000 */
[----:B------:R0:W-:Y:S02]  /*8910*/  UTMALDG.3D.MULTICAST [UR8], [UR24], UR23, desc[UR6] ;  /* 0x00000608180073b4 */ /* 0x0001e40008011817 */
[----:B0-----:R-:W-:Y:S05]  /*8920*/  @P4 BRA `(.L_x_182) ;  /* 0xfffffffc00404947 */ /* 0x001fea000383ffff */
.L_x_178:
[----:B------:R-:W-:Y:S05]  /*8930*/  BSYNC B1 ;  /* 0x0000000000017941 */ /* 0x000fea0003800000 */
.L_x_177:
[----:B------:R-:W-:Y:S01]  /*8940*/  LOP3.LUT P5, RZ, R15, 0xff, RZ, 0xc0, !PT ;  /* 0x000000ff0fff7812 */ /* 0x000fe200078ac0ff */
[----:B------:R-:W-:Y:S01]  /*8950*/  VIADD R6, R13, UR13 ;  /* 0x0000000d0d067c36 */ /* 0x000fe20008000000 */
[----:B------:R-:W-:Y:S01]  /*8960*/  ULDC.64 UR4, c[0x0][0x650] ;  /* 0x0001940000047ab9 */ /* 0x000fe20000000a00 */
[----:B------:R-:W-:Y:S01]  /*8970*/  IMAD.U32 R11, RZ, RZ, UR13 ;  /* 0x0000000dff0b7e24 */ /* 0x000fe2000f8e00ff */
[----:B------:R-:W-:Y:S01]  /*8980*/  UISETP.GE.U32.AND UP0, UPT, UR13, 0x9, UPT ;  /* 0x000000090d00788c */ /* 0x000fe2000bf06070 */
[----:B------:R-:W-:Y:S01]  /*8990*/  BSSY B1, `(.L_x_183) ;  /* 0x000006c000017945 */ /* 0x000fe20003800000 */
[----:B------:R-:W-:Y:S02]  /*89a0*/  ISETP.GT.U32.AND P1, PT, R6, 0x8, PT ;  /* 0x000000080600780c */ /* 0x000fe40003f24070 */
[----:B------:R-:W-:Y:S02]  /*89b0*/  PRMT R15, RZ, 0x7610, R15 ;  /* 0x00007610ff0f7816 */ /* 0x000fe4000000000f */
[----:B------:R-:W-:-:S02]  /*89c0*/  ISETP.LT.U32.AND P1, PT, R11, 0x9, P1 ;  /* 0x000000090b00780c */ /* 0x000fc40000f21070 */
[----:B------:R-:W-:Y:S01]  /*89d0*/  PLOP3.LUT P4, PT, PT, PT, UP0, 0x80, 0x0 ;  /* 0x000000000000781c */ /* 0x000fe20003f8f008 */
[----:B------:R-:W0:Y:S01]  /*89e0*/  @P5 S2R R5, SR_CgaCtaId ;  /* 0x0000000000055919 */ /* 0x000e220000008800 */
[----:B------:R-:W-:-:S04]  /*89f0*/  @P5 MOV R4, 0x400 ;  /* 0x0000040000045802 */ /* 0x000fc80000000f00 */
[----:B0-----:R-:W-:Y:S01]  /*8a00*/  @P5 LEA R10, R5, R4, 0x18 ;  /* 0x00000004050a5211 */ /* 0x001fe200078ec0ff */
[----:B------:R-:W-:-:S03]  /*8a10*/  IMAD.WIDE.U32 R4, R6, 0x38e38e39, RZ ;  /* 0x38e38e3906047825 */ /* 0x000fc600078e00ff */
[----:B------:R0:W-:Y:S01]  /*8a20*/  @P5 SYNCS.ARRIVE.TRANS64.A1T0 RZ, [R10+URZ+0xc8], RZ ;  /* 0x0000c8ff0aff59a7 */ /* 0x0001e2000810003f */
[----:B------:R-:W-:Y:S01]  /*8a30*/  IADD3 R2, P5, R2, R8, RZ ;  /* 0x0000000802027210 */ /* 0x000fe20007fbe0ff */
[----:B------:R-:W-:Y:S01]  /*8a40*/  IMAD.MOV.U32 R4, RZ, RZ, -0x1 ;  /* 0xffffffffff047424 */ /* 0x000fe200078e00ff */
[----:B------:R-:W-:Y:S02]  /*8a50*/  SHF.R.U32.HI R11, RZ, 0x1, R5 ;  /* 0x00000001ff0b7819 */ /* 0x000fe40000011605 */
[----:B------:R-:W-:Y:S01]  /*8a60*/  SEL R5, RZ, 0x1, !P1 ;  /* 0x00000001ff057807 */ /* 0x000fe20004800000 */
[----:B------:R-:W-:Y:S01]  /*8a70*/  IMAD.X R3, R3, 0x1, R0, P5 ;  /* 0x0000000103037824 */ /* 0x000fe200028e0600 */
[----:B------:R-:W-:Y:S01]  /*8a80*/  ISETP.GE.U32.AND P1, PT, R2, UR4, PT ;  /* 0x0000000402007c0c */ /* 0x000fe2000bf26070 */
[----:B------:R-:W-:Y:S01]  /*8a90*/  IMAD R13, R11, -0x9, R6 ;  /* 0xfffffff70b0d7824 */ /* 0x000fe200078e0206 */
[----:B------:R-:W-:Y:S01]  /*8aa0*/  LOP3.LUT R12, R12, R5, RZ, 0x3c, !PT ;  /* 0x000000050c0c7212 */ /* 0x000fe200078e3cff */
[----:B------:R-:W-:Y:S01]  /*8ab0*/  IMAD.MOV.U32 R6, RZ, RZ, -0x1 ;  /* 0xffffffffff067424 */ /* 0x000fe200078e00ff */
[----:B------:R-:W-:Y:S01]  /*8ac0*/  ISETP.GE.U32.AND.EX P1, PT, R3, UR5, PT, P1 ;  /* 0x0000000503007c0c */ /* 0x000fe2000bf26110 */
[----:B------:R-:W-:Y:S01]  /*8ad0*/  IMAD.MOV.U32 R5, RZ, RZ, -0x1 ;  /* 0xffffffffff057424 */ /* 0x000fe200078e00ff */
[----:B------:R-:W-:-:S02]  /*8ae0*/  @P4 LOP3.LUT R12, R12, 0x1, R11, 0x78, !PT ;  /* 0x000000010c0c4812 */ /* 0x000fc400078e780b */
[----:B0-----:R-:W-:-:S09]  /*8af0*/  PRMT R10, RZ, 0x7610, R10 ;  /* 0x00007610ff0a7816 */ /* 0x001fd2000000000a */
[----:B------:R-:W-:Y:S05]  /*8b00*/  @P1 BRA `(.L_x_184) ;  /* 0x0000000400501947 */ /* 0x000fea0003800000 */
[----:B------:R-:W0:Y:S01]  /*8b10*/  S2R R6, SR_CTAID.X ;  /* 0x0000000000067919 */ /* 0x000e220000002500 */
[----:B------:R-:W-:Y:S01]  /*8b20*/  ULDC.64 UR4, c[0x0][0x628] ;  /* 0x00018a0000047ab9 */ /* 0x000fe20000000a00 */
[----:B------:R-:W-:Y:S01]  /*8b30*/  ULDC UR7, c[0x0][0x630] ;  /* 0x00018c0000077ab9 */ /* 0x000fe20000000800 */
[----:B------:R-:W-:Y:S01]  /*8b40*/  ISETP.NE.U32.AND P1, PT, RZ, UR4, PT ;  /* 0x00000004ff007c0c */ /* 0x000fe2000bf25070 */
[----:B------:R-:W1:Y:S01]  /*8b50*/  S2R R19, SR_CTAID.Y ;  /* 0x0000000000137919 */ /* 0x000e620000002600 */
[----:B------:R-:W-:Y:S01]  /*8b60*/  ULDC UR8, c[0x0][0x150] ;  /* 0x0000540000087ab9 */ /* 0x000fe20000000800 */
[----:B------:R-:W-:Y:S01]  /*8b70*/  IMAD.MOV.U32 R4, RZ, RZ, R2 ;  /* 0x000000ffff047224 */ /* 0x000fe200078e0002 */
[----:B------:R-:W-:Y:S01]  /*8b80*/  ISETP.NE.AND.EX P1, PT, RZ, UR5, PT, P1 ;  /* 0x00000005ff007c0c */ /* 0x000fe2000bf25310 */
[----:B------:R-:W-:Y:S01]  /*8b90*/  IMAD.MOV.U32 R5, RZ, RZ, R3 ;  /* 0x000000ffff057224 */ /* 0x000fe200078e0003 */
[----:B0-----:R-:W-:-:S11]  /*8ba0*/  I2FP.F32.U32 R20, R6 ;  /* 0x0000000600147245 */ /* 0x001fd60000201000 */
[----:B------:R-:W-:Y:S05]  /*8bb0*/  @!P1 BRA `(.L_x_185) ;  /* 0x0000000000289947 */ /* 0x000fea0003800000 */
[----:B------:R-:W-:Y:S02]  /*8bc0*/  ULDC UR6, c[0x0][0x634] ;  /* 0x00018d0000067ab9 */ /* 0x000fe40000000800 */
[----:B------:R-:W-:-:S05]  /*8bd0*/  IADD3 R5, P1, R2, UR6, RZ ;  /* 0x0000000602057c10 */ /* 0x000fca000ff3e0ff */
[----:B------:R-:W-:-:S04]  /*8be0*/  IMAD.X R21, RZ, RZ, R3, P1 ;  /* 0x000000ffff157224 */ /* 0x000fc800008e0603 */
[----:B------:R-:W-:-:S04]  /*8bf0*/  IMAD.WIDE.U32 R10, R21, UR4, RZ ;  /* 0x00000004150a7c25 */ /* 0x000fc8000f8e00ff */
[----:B------:R-:W-:-:S04]  /*8c00*/  IMAD.WIDE.U32 R10, P1, R5, UR5, R10 ;  /* 0x00000005050a7c25 */ /* 0x000fc8000f82000a */
[----:B------:R-:W-:-:S04]  /*8c10*/  IMAD.WIDE.U32 R4, R5, UR4, RZ ;  /* 0x0000000405047c25 */ /* 0x000fc8000f8e00ff */
[----:B------:R-:W-:Y:S01]  /*8c20*/  IMAD.MOV.U32 R4, RZ, RZ, R11 ;  /* 0x000000ffff047224 */ /* 0x000fe200078e000b */
[----:B------:R-:W-:Y:S01]  /*8c30*/  IADD3 RZ, P4, R5, R10, RZ ;  /* 0x0000000a05ff7210 */ /* 0x000fe20007f9e0ff */
[----:B------:R-:W-:-:S04]  /*8c40*/  IMAD.X R5, RZ, RZ, RZ, P1 ;  /* 0x000000ffff057224 */ /* 0x000fc800008e06ff */
[----:B------:R-:W-:-:S08]  /*8c50*/  IMAD.WIDE.U32.X R4, R21, UR5, R4, P4 ;  /* 0x0000000515047c25 */ /* 0x000fd0000a0e0404 */
.L_x_185:
[--C-:B------:R-:W-:Y:S01]  /*8c60*/  SHF.R.U64 R18, R4, UR7, R5.reuse ;  /* 0x0000000704127c19 */ /* 0x100fe20008001205 */
[----:B------:R-:W-:Y:S01]  /*8c70*/  FMUL R20, R20, UR8 ;  /* 0x0000000814147c20 */ /* 0x000fe20008400000 */
[----:B------:R-:W0:Y:S01]  /*8c80*/  LDC R21, c[0x0][0x144] ;  /* 0x00005100ff157b82 */ /* 0x000e220000000800 */
[----:B-1----:R-:W-:Y:S01]  /*8c90*/  I2FP.F32.U32 R10, R19 ;  /* 0x00000013000a7245 */ /* 0x002fe20000201000 */
[----:B------:R-:W-:Y:S01]  /*8ca0*/  ULDC UR6, c[0x0][0x154] ;  /* 0x0000550000067ab9 */ /* 0x000fe20000000800 */
[----:B------:R-:W-:Y:S01]  /*8cb0*/  SHF.R.U32.HI R4, RZ, UR7, R5 ;  /* 0x00000007ff047c19 */ /* 0x000fe20008011605 */
[----:B------:R-:W-:Y:S01]  /*8cc0*/  ULDC.64 UR4, c[0x0][0x620] ;  /* 0x0001880000047ab9 */ /* 0x000fe20000000a00 */
[----:B------:R-:W-:Y:S01]  /*8cd0*/  IADD3 R5, P1, RZ, -R18, RZ ;  /* 0x80000012ff057210 */ /* 0x000fe20007f3e0ff */
[----:B------:R-:W1:Y:S01]  /*8ce0*/  F2I.U32.TRUNC.NTZ R20, R20 ;  /* 0x0000001400147305 */ /* 0x000e62000020f000 */
[----:B------:R-:W-:Y:S01]  /*8cf0*/  FMUL R10, R10, UR6 ;  /* 0x000000060a0a7c20 */ /* 0x000fe20008400000 */
[----:B------:R-:W2:Y:S01]  /*8d00*/  LDC R22, c[0x0][0x148] ;  /* 0x00005200ff167b82 */ /* 0x000ea20000000800 */
[----:B------:R-:W-:Y:S01]  /*8d10*/  ULDC.64 UR6, c[0x0][0x640] ;  /* 0x0001900000067ab9 */ /* 0x000fe20000000a00 */
[----:B------:R-:W-:Y:S01]  /*8d20*/  IMAD.X R4, RZ, RZ, ~R4, P1 ;  /* 0x000000ffff047224 */ /* 0x000fe200008e0e04 */
[----:B------:R-:W-:-:S03]  /*8d30*/  ISETP.NE.U32.AND P1, PT, RZ, UR6, PT ;  /* 0x00000006ff007c0c */ /* 0x000fc6000bf25070 */
[----:B------:R-:W-:Y:S01]  /*8d40*/  IMAD R4, R4, UR4, RZ ;  /* 0x0000000404047c24 */ /* 0x000fe2000f8e02ff */
[----:B------:R-:W3:Y:S01]  /*8d50*/  F2I.U32.TRUNC.NTZ R10, R10 ;  /* 0x0000000a000a7305 */ /* 0x000ee2000020f000 */
[----:B------:R-:W-:Y:S02]  /*8d60*/  ISETP.NE.AND.EX P1, PT, RZ, UR7, PT, P1 ;  /* 0x00000007ff007c0c */ /* 0x000fe4000bf25310 */
[C---:B------:R-:W-:Y:S02]  /*8d70*/  IMAD R11, R5.reuse, UR5, R4 ;  /* 0x00000005050b7c24 */ /* 0x040fe4000f8e0204 */
[----:B------:R-:W-:Y:S01]  /*8d80*/  IMAD.WIDE.U32 R4, R5, UR4, R2 ;  /* 0x0000000405047c25 */ /* 0x000fe2000f8e0002 */
[----:B------:R-:W-:-:S03]  /*8d90*/  ULDC UR4, c[0x0][0x618] ;  /* 0x0001860000047ab9 */ /* 0x000fc60000000800 */
[----:B-1----:R-:W-:Y:S02]  /*8da0*/  IMAD.MOV R20, RZ, RZ, -R20 ;  /* 0x000000ffff147224 */ /* 0x002fe400078e0a14 */
[----:B------:R-:W-:Y:S02]  /*8db0*/  IMAD.IADD R5, R5, 0x1, R11 ;  /* 0x0000000105057824 */ /* 0x000fe400078e020b */
[----:B0-----:R-:W-:-:S03]  /*8dc0*/  IMAD R6, R21, R20, R6 ;  /* 0x0000001415067224 */ /* 0x001fc600078e0206 */
[--C-:B------:R-:W-:Y:S01]  /*8dd0*/  SHF.R.U64 R20, R4, UR4, R5.reuse ;  /* 0x0000000404147c19 */ /* 0x100fe20008001205 */
[----:B---3--:R-:W-:Y:S01]  /*8de0*/  IMAD.MOV R4, RZ, RZ, -R10 ;  /* 0x000000ffff047224 */ /* 0x008fe200078e0a0a */
[----:B------:R-:W-:Y:S01]  /*8df0*/  SHF.R.U32.HI R5, RZ, UR4, R5 ;  /* 0x00000004ff057c19 */ /* 0x000fe20008011605 */
[----:B------:R-:W-:Y:S02]  /*8e00*/  ULDC UR4, c[0x0][0x608] ;  /* 0x0001820000047ab9 */ /* 0x000fe40000000800 */
[----:B--2---:R-:W-:Y:S01]  /*8e10*/  @P2 IMAD R6, R22, R4, R19 ;  /* 0x0000000416062224 */ /* 0x004fe200078e0213 */
[--C-:B------:R-:W-:Y:S02]  /*8e20*/  SHF.R.U64 R22, R20, UR4, R5.reuse ;  /* 0x0000000414167c19 */ /* 0x100fe40008001205 */
[----:B------:R-:W-:Y:S01]  /*8e30*/  SHF.R.U32.HI R5, RZ, UR4, R5 ;  /* 0x00000004ff057c19 */ /* 0x000fe20008011605 */
[----:B------:R-:W-:-:S03]  /*8e40*/  ULDC UR4, c[0x0][0x658] ;  /* 0x0001960000047ab9 */ /* 0x000fc60000000800 */
[--C-:B------:R-:W-:Y:S02]  /*8e50*/  SHF.R.U64 R19, R22, UR4, R5.reuse ;  /* 0x0000000416137c19 */ /* 0x100fe40008001205 */
[----:B------:R-:W-:-:S03]  /*8e60*/  SHF.R.U32.HI R21, RZ, UR4, R5 ;  /* 0x00000004ff157c19 */ /* 0x000fc60008011605 */
[----:B------:R-:W-:Y:S02]  /*8e70*/  IMAD.MOV.U32 R10, RZ, RZ, R19 ;  /* 0x000000ffff0a7224 */ /* 0x000fe400078e0013 */
[----:B------:R-:W-:Y:S01]  /*8e80*/  IMAD.MOV.U32 R5, RZ, RZ, R21 ;  /* 0x000000ffff057224 */ /* 0x000fe200078e0015 */
[----:B------:R-:W-:Y:S06]  /*8e90*/  @!P1 BRA `(.L_x_186) ;  /* 0x00000000002c9947 */ /* 0x000fec0003800000 */
        /* <DEDUP_REMOVED lines=9> */
[----:B------:R-:W-:-:S04]  /*8f30*/  IMAD.WIDE.U32.X R4, R21, UR7, R4, P4 ;  /* 0x0000000715047c25 */ /* 0x000fc8000a0e0404 */
[----:B------:R-:W-:-:S07]  /*8f40*/  IMAD.MOV.U32 R10, RZ, RZ, R4 ;  /* 0x000000ffff0a7224 */ /* 0x000fce00078e0004 */
.L_x_186:
[----:B------:R-:W-:Y:S01]  /*8f50*/  ULDC UR4, c[0x0][0x648] ;  /* 0x0001920000047ab9 */ /* 0x000fe20000000800 */
[----:B------:R-:W-:Y:S01]  /*8f60*/  LOP3.LUT R4, R22, UR17, RZ, 0xc0, !PT ;  /* 0x0000001116047c12 */ /* 0x000fe2000f8ec0ff */
[----:B------:R-:W-:Y:S01]  /*8f70*/  ULDC UR5, c[0x0][0x610] ;  /* 0x0001840000057ab9 */ /* 0x000fe20000000800 */
[----:B------:R-:W-:Y:S01]  /*8f80*/  SHF.R.U64 R5, R10, UR4, R5 ;  /* 0x000000040a057c19 */ /* 0x000fe20008001205 */
[----:B------:R-:W-:Y:S01]  /*8f90*/  ULDC UR4, c[0x0][0x638] ;  /* 0x00018e0000047ab9 */ /* 0x000fe20000000800 */
[----:B------:R-:W-:-:S03]  /*8fa0*/  LOP3.LUT R20, R20, UR16, RZ, 0xc0, !PT ;  /* 0x0000001014147c12 */ /* 0x000fc6000f8ec0ff */
[----:B------:R-:W-:Y:S02]  /*8fb0*/  IMAD.MOV R10, RZ, RZ, -R5 ;  /* 0x000000ffff0a7224 */ /* 0x000fe400078e0a05 */
[----:B------:R-:W-:Y:S02]  /*8fc0*/  IMAD R5, R5, UR18, R4 ;  /* 0x0000001205057c24 */ /* 0x000fe4000f8e0204 */
[----:B------:R-:W-:Y:S01]  /*8fd0*/  IMAD R19, R10, UR4, R19 ;  /* 0x000000040a137c24 */ /* 0x000fe2000f8e0213 */
[----:B------:R-:W-:Y:S01]  /*8fe0*/  ULDC UR4, c[0x0][0x600] ;  /* 0x0001800000047ab9 */ /* 0x000fe20000000800 */
[----:B------:R-:W-:Y:S02]  /*8ff0*/  IMAD R6, R5, UR5, R6 ;  /* 0x0000000505067c24 */ /* 0x000fe4000f8e0206 */
[----:B------:R-:W-:Y:S02]  /*9000*/  IMAD R19, R19, UR4, R20 ;  /* 0x0000000413137c24 */ /* 0x000fe4000f8e0214 */
[----:B------:R-:W-:-:S02]  /*9010*/  IMAD.MOV.U32 R10, RZ, RZ, 0x1 ;  /* 0x00000001ff0a7424 */ /* 0x000fc400078e00ff */
[----:B------:R-:W-:Y:S01]  /*9020*/  IMAD.MOV.U32 R4, RZ, RZ, R18 ;  /* 0x000000ffff047224 */ /* 0x000fe200078e0012 */
[----:B------:R-:W-:Y:S02]  /*9030*/  SEL R5, R19, R6, !P2 ;  /* 0x0000000613057207 */ /* 0x000fe40005000000 */
[----:B------:R-:W-:-:S07]  /*9040*/  SEL R6, R6, R19, !P2 ;  /* 0x0000001306067207 */ /* 0x000fce0005000000 */
.L_x_184:
[----:B------:R-:W-:Y:S05]  /*9050*/  BSYNC B1 ;  /* 0x0000000000017941 */ /* 0x000fea0003800000 */
.L_x_183:
[----:B------:R-:W-:-:S13]  /*9060*/  LOP3.LUT P1, RZ, R10, 0xff, RZ, 0xc0, !PT ;  /* 0x000000ff0aff7812 */ /* 0x000fda000782c0ff */
[----:B------:R-:W-:Y:S05]  /*9070*/  @P1 BRA `(.L_x_187) ;  /* 0xfffffff400381947 */ /* 0x000fea000383ffff */
[----:B------:R-:W-:Y:S05]  /*9080*/  BSYNC B0 ;  /* 0x0000000000007941 */ /* 0x000fea0003800000 */
.L_x_175:
[----:B------:R-:W-:-:S03]  /*9090*/  UMOV UR4, 0xffffffff ;  /* 0xffffffff00047882 */ /* 0x000fc60000000000 */
[----:B------:R-:W-:Y:S05]  /*90a0*/  BRA.DIV UR4, `(.L_x_188) ;  /* 0x0000000a04007947 */ /* 0x000fea000b800000 */
[----:B------:R-:W-:-:S13]  /*90b0*/  ELECT P0, URZ, PT ;  /* 0x00000000003f782f */ /* 0x000fda0003800000 */
.L_x_209:
[----:B------:R-:W-:Y:S04]  /*90c0*/  BSSY B0, `(.L_x_189) ;  /* 0x0000058000007945 */ /* 0x000fe80003800000 */
[----:B------:R-:W-:Y:S05]  /*90d0*/  @!P0 BRA `(.L_x_190) ;  /* 0x0000000400588947 */ /* 0x000fea0003800000 */
[----:B------:R-:W-:-:S04]  /*90e0*/  LOP3.LUT R7, R7, 0x2, RZ, 0xfc, !PT ;  /* 0x0000000207077812 */ /* 0x000fc800078efcff */
[----:B------:R-:W-:-:S13]  /*90f0*/  ISETP.NE.AND P0, PT, R7, 0x3, PT ;  /* 0x000000030700780c */ /* 0x000fda0003f05270 */
[----:B------:R-:W-:Y:S05]  /*9100*/  @!P0 BRA `(.L_x_191) ;  /* 0x0000000000048947 */ /* 0x000fea0003800000 */
[----:B------:R-:W-:Y:S01]  /*9110*/  BPT.TRAP 0x1 ;  /* 0x000000040000795c */ /* 0x000fe20000300000 */
.L_x_191:
[----:B------:R-:W0:Y:S01]  /*9120*/  S2R R3, SR_CgaCtaId ;  /* 0x0000000000037919 */ /* 0x000e220000008800 */
[----:B------:R-:W-:Y:S02]  /*9130*/  MOV R0, 0x400 ;  /* 0x0000040000007802 */ /* 0x000fe40000000f00 */
[----:B------:R-:W-:Y:S02]  /*9140*/  SHF.L.U32 R2, R12, 0x1f, RZ ;  /* 0x0000001f0c027819 */ /* 0x000fe400000006ff */
[----:B0-----:R-:W-:-:S05]  /*9150*/  LEA R0, R3, R0, 0x18 ;  /* 0x0000000003007211 */ /* 0x001fca00078ec0ff */
[----:B------:R-:W-:-:S04]  /*9160*/  VIADD R0, R0, 0x48 ;  /* 0x0000004800007836 */ /* 0x000fc80000000000 */
[C---:B------:R-:W-:Y:S02]  /*9170*/  IMAD R5, R13.reuse, 0x8, R0 ;  /* 0x000000080d057824 */ /* 0x040fe400078e0200 */
[----:B------:R-:W-:Y:S02]  /*9180*/  VIADD R13, R13, 0x1 ;  /* 0x000000010d0d7836 */ /* 0x000fe40000000000 */
[----:B------:R-:W0:Y:S03]  /*9190*/  SYNCS.PHASECHK.TRANS64.TRYWAIT P0, [R5+URZ], R2 ;  /* 0x00000002050075a7 */ /* 0x000e26000800017f */
[----:B------:R-:W-:-:S04]  /*91a0*/  ISETP.NE.AND P1, PT, R13, 0x9, PT ;  /* 0x000000090d00780c */ /* 0x000fc80003f25270 */
[----:B------:R-:W-:Y:S02]  /*91b0*/  SEL R3, RZ, 0x1, P1 ;  /* 0x00000001ff037807 */ /* 0x000fe40000800000 */
[----:B------:R-:W-:Y:S02]  /*91c0*/  SEL R13, R13, RZ, P1 ;  /* 0x000000ff0d0d7207 */ /* 0x000fe40000800000 */
[----:B------:R-:W-:-:S03]  /*91d0*/  LOP3.LUT R12, R12, R3, RZ, 0x3c, !PT ;  /* 0x000000030c0c7212 */ /* 0x000fc600078e3cff */
[----:B------:R-:W-:Y:S01]  /*91e0*/  IMAD R7, R13, 0x8, R0 ;  /* 0x000000080d077824 */ /* 0x000fe200078e0200 */
[----:B------:R-:W-:Y:S01]  /*91f0*/  SHF.L.U32 R4, R12, 0x1f, RZ ;  /* 0x0000001f0c047819 */ /* 0x000fe200000006ff */
[----:B0-----:R-:W-:Y:S06]  /*9200*/  @!P0 BRA `(.L_x_192) ;  /* 0x0000000400cc8947 */ /* 0x001fec0003800000 */
.L_x_210:
[----:B------:R-:W1:Y:S01]  /*9210*/  SYNCS.PHASECHK.TRANS64.TRYWAIT P0, [R7+URZ], R4 ;  /* 0x00000004070075a7 */ /* 0x000e62000800017f */
[----:B0-----:R-:W-:-:S05]  /*9220*/  VIADD R2, R13, 0x1 ;  /* 0x000000010d027836 */ /* 0x001fca0000000000 */
[----:B------:R-:W-:-:S04]  /*9230*/  ISETP.NE.AND P1, PT, R2, 0x9, PT ;  /* 0x000000090200780c */ /* 0x000fc80003f25270 */
[----:B------:R-:W-:Y:S02]  /*9240*/  SEL R3, RZ, 0x1, P1 ;  /* 0x00000001ff037807 */ /* 0x000fe40000800000 */
[----:B------:R-:W-:Y:S02]  /*9250*/  SEL R9, R2, RZ, P1 ;  /* 0x000000ff02097207 */ /* 0x000fe40000800000 */
[----:B------:R-:W-:-:S03]  /*9260*/  LOP3.LUT R12, R12, R3, RZ, 0x3c, !PT ;  /* 0x000000030c0c7212 */ /* 0x000fc600078e3cff */
[----:B------:R-:W-:Y:S01]  /*9270*/  IMAD R6, R9, 0x8, R0 ;  /* 0x0000000809067824 */ /* 0x000fe200078e0200 */
[----:B------:R-:W-:Y:S01]  /*9280*/  SHF.L.U32 R5, R12, 0x1f, RZ ;  /* 0x0000001f0c057819 */ /* 0x000fe200000006ff */
[----:B-1----:R-:W-:Y:S06]  /*9290*/  @!P0 BRA `(.L_x_193) ;  /* 0x0000000400bc8947 */ /* 0x002fec0003800000 */
.L_x_211:
[----:B------:R-:W1:Y:S01]  /*92a0*/  SYNCS.PHASECHK.TRANS64.TRYWAIT P0, [R6+URZ], R5 ;  /* 0x00000005060075a7 */ /* 0x000e62000800017f */
[----:B------:R-:W-:-:S05]  /*92b0*/  VIADD R2, R9, 0x1 ;  /* 0x0000000109027836 */ /* 0x000fca0000000000 */
[----:B------:R-:W-:-:S04]  /*92c0*/  ISETP.NE.AND P1, PT, R2, 0x9, PT ;  /* 0x000000090200780c */ /* 0x000fc80003f25270 */
[----:B------:R-:W-:Y:S02]  /*92d0*/  SEL R3, RZ, 0x1, P1 ;  /* 0x00000001ff037807 */ /* 0x000fe40000800000 */
[----:B0-----:R-:W-:Y:S02]  /*92e0*/  SEL R7, R2, RZ, P1 ;  /* 0x000000ff02077207 */ /* 0x001fe40000800000 */
[----:B------:R-:W-:-:S03]  /*92f0*/  LOP3.LUT R12, R12, R3, RZ, 0x3c, !PT ;  /* 0x000000030c0c7212 */ /* 0x000fc600078e3cff */
[----:B------:R-:W-:Y:S01]  /*9300*/  IMAD R9, R7, 0x8, R0 ;  /* 0x0000000807097824 */ /* 0x000fe200078e0200 */
[----:B------:R-:W-:Y:S01]  /*9310*/  SHF.L.U32 R4, R12, 0x1f, RZ ;  /* 0x0000001f0c047819 */ /* 0x000fe200000006ff */
[----:B-1----:R-:W-:Y:S06]  /*9320*/  @!P0 BRA `(.L_x_194) ;  /* 0x0000000400ac8947 */ /* 0x002fec0003800000 */
.L_x_212:
[----:B------:R-:W1:Y:S01]  /*9330*/  SYNCS.PHASECHK.TRANS64.TRYWAIT P0, [R9+URZ], R4 ;  /* 0x00000004090075a7 */ /* 0x000e62000800017f */
[----:B------:R-:W-:-:S05]  /*9340*/  VIADD R2, R7, 0x1 ;  /* 0x0000000107027836 */ /* 0x000fca0000000000 */
[----:B------:R-:W-:-:S04]  /*9350*/  ISETP.NE.AND P1, PT, R2, 0x9, PT ;  /* 0x000000090200780c */ /* 0x000fc80003f25270 */
[----:B------:R-:W-:Y:S02]  /*9360*/  SEL R3, RZ, 0x1, P1 ;  /* 0x00000001ff037807 */ /* 0x000fe40000800000 */
[----:B------:R-:W-:Y:S02]  /*9370*/  SEL R7, R2, RZ, P1 ;  /* 0x000000ff02077207 */ /* 0x000fe40000800000 */
[----:B------:R-:W-:-:S03]  /*9380*/  LOP3.LUT R12, R12, R3, RZ, 0x3c, !PT ;  /* 0x000000030c0c7212 */ /* 0x000fc600078e3cff */
[----:B0-----:R-:W-:Y:S01]  /*9390*/  IMAD R6, R7, 0x8, R0 ;  /* 0x0000000807067824 */ /* 0x001fe200078e0200 */
[----:B------:R-:W-:Y:S01]  /*93a0*/  SHF.L.U32 R5, R12, 0x1f, RZ ;  /* 0x0000001f0c057819 */ /* 0x000fe200000006ff */
[----:B-1----:R-:W-:Y:S06]  /*93b0*/  @!P0 BRA `(.L_x_195) ;  /* 0x00000004009c8947 */ /* 0x002fec0003800000 */
.L_x_213:
        /* <DEDUP_REMOVED lines=9> */
.L_x_214:
[----:B------:R-:W1:Y:S01]  /*9450*/  SYNCS.PHASECHK.TRANS64.TRYWAIT P0, [R9+URZ], R4 ;  /* 0x00000004090075a7 */ /* 0x000e62000800017f */
[----:B------:R-:W-:-:S05]  /*9460*/  VIADD R2, R7, 0x1 ;  /* 0x0000000107027836 */ /* 0x000fca0000000000 */
[----:B------:R-:W-:-:S04]  /*9470*/  ISETP.NE.AND P1, PT, R2, 0x9, PT ;  /* 0x000000090200780c */ /* 0x000fc80003f25270 */
[----:B------:R-:W-:Y:S02]  /*9480*/  SEL R3, RZ, 0x1, P1 ;  /* 0x00000001ff037807 */ /* 0x000fe40000800000 */
[----:B------:R-:W-:Y:S02]  /*9490*/  SEL R7, R2, RZ, P1 ;  /* 0x000000ff02077207 */ /* 0x000fe40000800000 */
[----:B------:R-:W-:-:S03]  /*94a0*/  LOP3.LUT R12, R12, R3, RZ, 0x3c, !PT ;  /* 0x000000030c0c7212 */ /* 0x000fc600078e3cff */
[----:B------:R-:W-:Y:S01]  /*94b0*/  IMAD R8, R7, 0x8, R0 ;  /* 0x0000000807087824 */ /* 0x000fe200078e0200 */
[----:B0-----:R-:W-:Y:S01]  /*94c0*/  SHF.L.U32 R5, R12, 0x1f, RZ ;  /* 0x0000001f0c057819 */ /* 0x001fe200000006ff */
[----:B-1----:R-:W-:Y:S06]  /*94d0*/  @!P0 BRA `(.L_x_197) ;  /* 0x00000004007c8947 */ /* 0x002fec0003800000 */
.L_x_215:
[----:B------:R-:W1:Y:S01]  /*94e0*/  SYNCS.PHASECHK.TRANS64.TRYWAIT P0, [R8+URZ], R5 ;  /* 0x00000005080075a7 */ /* 0x000e62000800017f */
[----:B------:R-:W-:-:S05]  /*94f0*/  VIADD R2, R7, 0x1 ;  /* 0x0000000107027836 */ /* 0x000fca0000000000 */
[----:B------:R-:W-:-:S04]  /*9500*/  ISETP.NE.AND P1, PT, R2, 0x9, PT ;  /* 0x000000090200780c */ /* 0x000fc80003f25270 */
[----:B------:R-:W-:Y:S02]  /*9510*/  SEL R3, RZ, 0x1, P1 ;  /* 0x00000001ff037807 */ /* 0x000fe40000800000 */
[----:B------:R-:W-:Y:S02]  /*9520*/  SEL R7, R2, RZ, P1 ;  /* 0x000000ff02077207 */ /* 0x000fe40000800000 */
[----:B0-----:R-:W-:-:S03]  /*9530*/  LOP3.LUT R9, R12, R3, RZ, 0x3c, !PT ;  /* 0x000000030c097212 */ /* 0x001fc600078e3cff */
[----:B------:R-:W-:Y:S01]  /*9540*/  IMAD R11, R7, 0x8, R0 ;  /* 0x00000008070b7824 */ /* 0x000fe200078e0200 */
[----:B------:R-:W-:Y:S01]  /*9550*/  SHF.L.U32 R6, R9, 0x1f, RZ ;  /* 0x0000001f09067819 */ /* 0x000fe200000006ff */
[----:B-1----:R-:W-:Y:S06]  /*9560*/  @!P0 BRA `(.L_x_198) ;  /* 0x00000004006c8947 */ /* 0x002fec0003800000 */
.L_x_216:
[----:B------:R-:W1:Y:S01]  /*9570*/  SYNCS.PHASECHK.TRANS64.TRYWAIT P0, [R11+URZ], R6 ;  /* 0x000000060b0075a7 */ /* 0x000e62000800017f */
[----:B------:R-:W-:-:S05]  /*9580*/  VIADD R2, R7, 0x1 ;  /* 0x0000000107027836 */ /* 0x000fca0000000000 */
[----:B------:R-:W-:-:S04]  /*9590*/  ISETP.NE.AND P1, PT, R2, 0x9, PT ;  /* 0x000000090200780c */ /* 0x000fc80003f25270 */
[----:B------:R-:W-:Y:S02]  /*95a0*/  SEL R4, RZ, 0x1, P1 ;  /* 0x00000001ff047807 */ /* 0x000fe40000800000 */
[----:B------:R-:W-:Y:S02]  /*95b0*/  SEL R3, R2, RZ, P1 ;  /* 0x000000ff02037207 */ /* 0x000fe40000800000 */
[----:B------:R-:W-:Y:S01]  /*95c0*/  LOP3.LUT R4, R9, R4, RZ, 0x3c, !PT ;  /* 0x0000000409047212 */ /* 0x000fe200078e3cff */
[----:B-1----:R-:W-:Y:S06]  /*95d0*/  @!P0 BRA `(.L_x_199) ;  /* 0x0000000400648947 */ /* 0x002fec0003800000 */
.L_x_217:
[----:B------:R-:W-:Y:S01]  /*95e0*/  IMAD R3, R3, 0x8, R0 ;  /* 0x0000000803037824 */ /* 0x000fe200078e0200 */
[----:B------:R-:W-:-:S07]  /*95f0*/  SHF.L.U32 R0, R4, 0x1f, RZ ;  /* 0x0000001f04007819 */ /* 0x000fce00000006ff */
.L_x_200:
[----:B--2---:R2:W3:Y:S02]  /*9600*/  SYNCS.PHASECHK.TRANS64.TRYWAIT P0, [R3+URZ], R0 ;  /* 0x00000000030075a7 */ /* 0x0044e4000800017f */
[----:B---3--:R-:W-:Y:S05]  /*9610*/  @!P0 NANOSLEEP.SYNCS 0x989680 ;  /* 0x009896800000895d */ /* 0x008fea0003900000 */
[----:B------:R-:W3:Y:S02]  /*9620*/  @!P0 SYNCS.PHASECHK.TRANS64 P0, [R3+URZ], R0 ;  /* 0x00000000030085a7 */ /* 0x000ee4000800007f */
[----:B---3--:R-:W-:Y:S05]  /*9630*/  @!P0 BRA `(.L_x_200) ;  /* 0xfffffffc00f08947 */ /* 0x008fea000383ffff */
.L_x_190:
[----:B------:R-:W-:Y:S05]  /*9640*/  BSYNC B0 ;  /* 0x0000000000007941 */ /* 0x000fea0003800000 */
.L_x_189:
[----:B------:R-:W-:Y:S05]  /*9650*/  EXIT ;  /* 0x000000000000794d */ /* 0x000fea0003800000 */
.L_x_20:
[----:B0-----:R-:W-:-:S04]  /*9660*/  IMAD.U32 R19, RZ, RZ, UR11 ;  /* 0x0000000bff137e24 */ /* 0x001fc8000f8e00ff */
[----:B------:R0:W1:Y:S03]  /*9670*/  SYNCS.PHASECHK.TRANS64.TRYWAIT P0, [R19+URZ+-0x8], R18 ;  /* 0xfffff812130075a7 */ /* 0x000066000800017f */
[----:B-1----:R-:W-:Y:S05]  /*9680*/  @!P0 NANOSLEEP.SYNCS 0x989680 ;  /* 0x009896800000895d */ /* 0x002fea0003900000 */
[----:B------:R-:W1:Y:S02]  /*9690*/  @!P0 SYNCS.PHASECHK.TRANS64 P0, [R19+URZ+-0x8], R18 ;  /* 0xfffff812130085a7 */ /* 0x000e64000800007f */
[----:B-1----:R-:W-:Y:S05]  /*96a0*/  @!P0 BRA `(.L_x_20) ;  /* 0xfffffffc00ec8947 */ /* 0x002fea000383ffff */
[----:B------:R-:W-:Y:S05]  /*96b0*/  BRA `(.L_x_201) ;  /* 0xffffff8000287947 */ /* 0x000fea000383ffff */
.L_x_25:
[----:B-1----:R-:W-:-:S04]  /*96c0*/  IMAD.U32 R19, RZ, RZ, UR6 ;  /* 0x00000006ff137e24 */ /* 0x002fc8000f8e00ff */
[----:B------:R1:W4:Y:S03]  /*96d0*/  SYNCS.PHASECHK.TRANS64.TRYWAIT P0, [R19+URZ], R18 ;  /* 0x00000012130075a7 */ /* 0x000326000800017f */
[----:B----4-:R-:W-:Y:S05]  /*96e0*/  @!P0 NANOSLEEP.SYNCS 0x989680 ;  /* 0x009896800000895d */ /* 0x010fea0003900000 */
[----:B------:R-:W4:Y:S02]  /*96f0*/  @!P0 SYNCS.PHASECHK.TRANS64 P0, [R19+URZ], R18 ;  /* 0x00000012130085a7 */ /* 0x000f24000800007f */
[----:B----4-:R-:W-:Y:S05]  /*9700*/  @!P0 BRA `(.L_x_25) ;  /* 0xfffffffc00ec8947 */ /* 0x010fea000383ffff */
[----:B------:R-:W-:Y:S05]  /*9710*/  BRA `(.L_x_24) ;  /* 0xffffff8400547947 */ /* 0x000fea000383ffff */
.L_x_31:
[----:B-1----:R-:W-:-:S04]  /*9720*/  IMAD.U32 R21, RZ, RZ, UR16 ;  /* 0x00000010ff157e24 */ /* 0x002fc8000f8e00ff */
[----:B------:R1:W4:Y:S03]  /*9730*/  SYNCS.PHASECHK.TRANS64.TRYWAIT P0, [R21+URZ], R20 ;  /* 0x00000014150075a7 */ /* 0x000326000800017f */
[----:B----4-:R-:W-:Y:S05]  /*9740*/  @!P0 NANOSLEEP.SYNCS 0x989680 ;  /* 0x009896800000895d */ /* 0x010fea0003900000 */
[----:B------:R-:W4:Y:S02]  /*9750*/  @!P0 SYNCS.PHASECHK.TRANS64 P0, [R21+URZ], R20 ;  /* 0x00000014150085a7 */ /* 0x000f24000800007f */
[----:B----4-:R-:W-:Y:S05]  /*9760*/  @!P0 BRA `(.L_x_31) ;  /* 0xfffffffc00ec8947 */ /* 0x010fea000383ffff */
[----:B------:R-:W-:Y:S05]  /*9770*/  BRA `(.L_x_30) ;  /* 0xffffff8c00bc7947 */ /* 0x000fea000383ffff */
.L_x_39:
[----:B0-----:R-:W-:-:S04]  /*9780*/  IMAD.U32 R19, RZ, RZ, UR11 ;  /* 0x0000000bff137e24 */ /* 0x001fc8000f8e00ff */
[----:B------:R0:W1:Y:S03]  /*9790*/  SYNCS.PHASECHK.TRANS64.TRYWAIT P0, [R19+URZ+0x8], R18 ;  /* 0x00000812130075a7 */ /* 0x000066000800017f */
[----:B-1----:R-:W-:Y:S05]  /*97a0*/  @!P0 NANOSLEEP.SYNCS 0x989680 ;  /* 0x009896800000895d */ /* 0x002fea0003900000 */
[----:B------:R-:W1:Y:S02]  /*97b0*/  @!P0 SYNCS.PHASECHK.TRANS64 P0, [R19+URZ+0x8], R18 ;  /* 0x00000812130085a7 */ /* 0x000e64000800007f */
[----:B-1----:R-:W-:Y:S05]  /*97c0*/  @!P0 BRA `(.L_x_39) ;  /* 0xfffffffc00ec8947 */ /* 0x002fea000383ffff */
[----:B------:R-:W-:Y:S05]  /*97d0*/  BRA `(.L_x_202) ;  /* 0xffffff9c00587947 */ /* 0x000fea000383ffff */
.L_x_176:
[----:B------:R-:W-:Y:S01]  /*97e0*/  BSSY B1, `(.L_x_203) ;  /* 0x0000006000017945 */ /* 0x000fe20003800000 */
[----:B------:R-:W-:-:S07]  /*97f0*/  IMAD.MOV.U32 R10, RZ, RZ, -0x1 ;  /* 0xffffffffff0a7424 */ /* 0x000fce00078e00ff */
[----:B------:R-:W-:Y:S05]  /*9800*/  WARPSYNC.COLLECTIVE R10, `(.L_x_204) ;  /* 0x000000000a0c7348 */ /* 0x000fea0003c00000 */
[----:B------:R-:W-:Y:S02]  /*9810*/  ELECT P1, UR62, PT ;  /* 0x00000000003e782f */ /* 0x000fe40003820000 */
[----:B------:R-:W-:Y:S01]  /*9820*/  MOV R10, UR62 ;  /* 0x0000003e000a7c02 */ /* 0x000fe20008000f00 */
[----:B------:R-:W-:Y:S10]  /*9830*/  ENDCOLLECTIVE ;  /* 0x000000000000791b */ /* 0x000ff40003800000 */
.L_x_204:
[----:B------:R-:W-:Y:S05]  /*9840*/  BSYNC B1 ;  /* 0x0000000000017941 */ /* 0x000fea0003800000 */
.L_x_203:
[----:B------:R-:W-:Y:S05]  /*9850*/  BRA `(.L_x_205) ;  /* 0xffffffec004c7947 */ /* 0x000fea000383ffff */
.L_x_179:
[----:B-1----:R1:W2:Y:S02]  /*9860*/  SYNCS.PHASECHK.TRANS64.TRYWAIT P1, [R21+URZ+0x48], R10 ;  /* 0x0000480a150075a7 */ /* 0x0022a4000802017f */
[----:B--2---:R-:W-:Y:S05]  /*9870*/  @!P1 NANOSLEEP.SYNCS 0x989680 ;  /* 0x009896800000995d */ /* 0x004fea0003900000 */
[----:B------:R-:W2:Y:S02]  /*9880*/  @!P1 SYNCS.PHASECHK.TRANS64 P1, [R21+URZ+0x48], R10 ;  /* 0x0000480a150095a7 */ /* 0x000ea4000802007f */
[----:B--2---:R-:W-:Y:S05]  /*9890*/  @!P1 BRA `(.L_x_179) ;  /* 0xfffffffc00f09947 */ /* 0x004fea000383ffff */
[----:B------:R-:W-:Y:S05]  /*98a0*/  BRA `(.L_x_206) ;  /* 0xffffffec00807947 */ /* 0x000fea000383ffff */
.L_x_188:
[----:B------:R-:W-:Y:S01]  /*98b0*/  BSSY B0, `(.L_x_207) ;  /* 0x0000006000007945 */ /* 0x000fe20003800000 */
[----:B------:R-:W-:-:S07]  /*98c0*/  IMAD.MOV.U32 R10, RZ, RZ, -0x1 ;  /* 0xffffffffff0a7424 */ /* 0x000fce00078e00ff */
[----:B------:R-:W-:Y:S05]  /*98d0*/  WARPSYNC.COLLECTIVE R10, `(.L_x_208) ;  /* 0x000000000a0c7348 */ /* 0x000fea0003c00000 */
[----:B------:R-:W-:Y:S02]  /*98e0*/  ELECT P1, UR62, PT ;  /* 0x00000000003e782f */ /* 0x000fe40003820000 */
[----:B------:R-:W-:Y:S01]  /*98f0*/  MOV R10, UR62 ;  /* 0x0000003e000a7c02 */ /* 0x000fe20008000f00 */
[----:B------:R-:W-:Y:S10]  /*9900*/  ENDCOLLECTIVE ;  /* 0x000000000000791b */ /* 0x000ff40003800000 */
.L_x_208:
[----:B------:R-:W-:Y:S05]  /*9910*/  BSYNC B0 ;  /* 0x0000000000007941 */ /* 0x000fea0003800000 */
.L_x_207:
[----:B------:R-:W-:Y:S01]  /*9920*/  PLOP3.LUT P0, PT, P1, PT, PT, 0x80, 0x0 ;  /* 0x000000000000781c */ /* 0x000fe20000f0f070 */
[----:B------:R-:W-:-:S12]  /*9930*/  BRA `(.L_x_209) ;  /* 0xfffffff400e07947 */ /* 0x000fd8000383ffff */
.L_x_192:
[----:B0-----:R0:W1:Y:S02]  /*9940*/  SYNCS.PHASECHK.TRANS64.TRYWAIT P0, [R5+URZ], R2 ;  /* 0x00000002050075a7 */ /* 0x001064000800017f */
[----:B-1----:R-:W-:Y:S05]  /*9950*/  @!P0 NANOSLEEP.SYNCS 0x989680 ;  /* 0x009896800000895d */ /* 0x002fea0003900000 */
[----:B------:R-:W1:Y:S02]  /*9960*/  @!P0 SYNCS.PHASECHK.TRANS64 P0, [R5+URZ], R2 ;  /* 0x00000002050085a7 */ /* 0x000e64000800007f */
[----:B-1----:R-:W-:Y:S05]  /*9970*/  @!P0 BRA `(.L_x_192) ;  /* 0xfffffffc00f08947 */ /* 0x002fea000383ffff */
[----:B------:R-:W-:Y:S05]  /*9980*/  BRA `(.L_x_210) ;  /* 0xfffffff800207947 */ /* 0x000fea000383ffff */
.L_x_193:
[----:B0-----:R0:W1:Y:S02]  /*9990*/  SYNCS.PHASECHK.TRANS64.TRYWAIT P0, [R7+URZ], R4 ;  /* 0x00000004070075a7 */ /* 0x001064000800017f */
[----:B-1----:R-:W-:Y:S05]  /*99a0*/  @!P0 NANOSLEEP.SYNCS 0x989680 ;  /* 0x009896800000895d */ /* 0x002fea0003900000 */
[----:B------:R-:W1:Y:S02]  /*99b0*/  @!P0 SYNCS.PHASECHK.TRANS64 P0, [R7+URZ], R4 ;  /* 0x00000004070085a7 */ /* 0x000e64000800007f */
[----:B-1----:R-:W-:Y:S05]  /*99c0*/  @!P0 BRA `(.L_x_193) ;  /* 0xfffffffc00f08947 */ /* 0x002fea000383ffff */
[----:B------:R-:W-:Y:S05]  /*99d0*/  BRA `(.L_x_211) ;  /* 0xfffffff800307947 */ /* 0x000fea000383ffff */
.L_x_194:
[----:B0-----:R0:W1:Y:S02]  /*99e0*/  SYNCS.PHASECHK.TRANS64.TRYWAIT P0, [R6+URZ], R5 ;  /* 0x00000005060075a7 */ /* 0x001064000800017f */
[----:B-1----:R-:W-:Y:S05]  /*99f0*/  @!P0 NANOSLEEP.SYNCS 0x989680 ;  /* 0x009896800000895d */ /* 0x002fea0003900000 */
[----:B------:R-:W1:Y:S02]  /*9a00*/  @!P0 SYNCS.PHASECHK.TRANS64 P0, [R6+URZ], R5 ;  /* 0x00000005060085a7 */ /* 0x000e64000800007f */
[----:B-1----:R-:W-:Y:S05]  /*9a10*/  @!P0 BRA `(.L_x_194) ;  /* 0xfffffffc00f08947 */ /* 0x002fea000383ffff */
[----:B------:R-:W-:Y:S05]  /*9a20*/  BRA `(.L_x_212) ;  /* 0xfffffff800407947 */ /* 0x000fea000383ffff */
.L_x_195:
[----:B0-----:R0:W1:Y:S02]  /*9a30*/  SYNCS.PHASECHK.TRANS64.TRYWAIT P0, [R9+URZ], R4 ;  /* 0x00000004090075a7 */ /* 0x001064000800017f */
[----:B-1----:R-:W-:Y:S05]  /*9a40*/  @!P0 NANOSLEEP.SYNCS 0x989680 ;  /* 0x009896800000895d */ /* 0x002fea0003900000 */
[----:B------:R-:W1:Y:S02]  /*9a50*/  @!P0 SYNCS.PHASECHK.TRANS64 P0, [R9+URZ], R4 ;  /* 0x00000004090085a7 */ /* 0x000e64000800007f */
[----:B-1----:R-:W-:Y:S05]  /*9a60*/  @!P0 BRA `(.L_x_195) ;  /* 0xfffffffc00f08947 */ /* 0x002fea000383ffff */
[----:B------:R-:W-:Y:S05]  /*9a70*/  BRA `(.L_x_213) ;  /* 0xfffffff800507947 */ /* 0x000fea000383ffff */
.L_x_196:
[----:B0-----:R0:W1:Y:S02]  /*9a80*/  SYNCS.PHASECHK.TRANS64.TRYWAIT P0, [R6+URZ], R5 ;  /* 0x00000005060075a7 */ /* 0x001064000800017f */
[----:B-1----:R-:W-:Y:S05]  /*9a90*/  @!P0 NANOSLEEP.SYNCS 0x989680 ;  /* 0x009896800000895d */ /* 0x002fea0003900000 */
[----:B------:R-:W1:Y:S02]  /*9aa0*/  @!P0 SYNCS.PHASECHK.TRANS64 P0, [R6+URZ], R5 ;  /* 0x00000005060085a7 */ /* 0x000e64000800007f */
[----:B-1----:R-:W-:Y:S05]  /*9ab0*/  @!P0 BRA `(.L_x_196) ;  /* 0xfffffffc00f08947 */ /* 0x002fea000383ffff */
[----:B------:R-:W-:Y:S05]  /*9ac0*/  BRA `(.L_x_214) ;  /* 0xfffffff800607947 */ /* 0x000fea000383ffff */
.L_x_197:
[----:B0-----:R0:W1:Y:S02]  /*9ad0*/  SYNCS.PHASECHK.TRANS64.TRYWAIT P0, [R9+URZ], R4 ;  /* 0x00000004090075a7 */ /* 0x001064000800017f */
[----:B-1----:R-:W-:Y:S05]  /*9ae0*/  @!P0 NANOSLEEP.SYNCS 0x989680 ;  /* 0x009896800000895d */ /* 0x002fea0003900000 */
[----:B------:R-:W1:Y:S02]  /*9af0*/  @!P0 SYNCS.PHASECHK.TRANS64 P0, [R9+URZ], R4 ;  /* 0x00000004090085a7 */ /* 0x000e64000800007f */
[----:B-1----:R-:W-:Y:S05]  /*9b00*/  @!P0 BRA `(.L_x_197) ;  /* 0xfffffffc00f08947 */ /* 0x002fea000383ffff */
[----:B------:R-:W-:Y:S05]  /*9b10*/  BRA `(.L_x_215) ;  /* 0xfffffff800707947 */ /* 0x000fea000383ffff */
.L_x_198:
[----:B0-----:R0:W1:Y:S02]  /*9b20*/  SYNCS.PHASECHK.TRANS64.TRYWAIT P0, [R8+URZ], R5 ;  /* 0x00000005080075a7 */ /* 0x001064000800017f */
[----:B-1----:R-:W-:Y:S05]  /*9b30*/  @!P0 NANOSLEEP.SYNCS 0x989680 ;  /* 0x009896800000895d */ /* 0x002fea0003900000 */
[----:B------:R-:W1:Y:S02]  /*9b40*/  @!P0 SYNCS.PHASECHK.TRANS64 P0, [R8+URZ], R5 ;  /* 0x00000005080085a7 */ /* 0x000e64000800007f */
[----:B-1----:R-:W-:Y:S05]  /*9b50*/  @!P0 BRA `(.L_x_198) ;  /* 0xfffffffc00f08947 */ /* 0x002fea000383ffff */
[----:B------:R-:W-:Y:S05]  /*9b60*/  BRA `(.L_x_216) ;  /* 0xfffffff800807947 */ /* 0x000fea000383ffff */
.L_x_199:
[----:B-1----:R1:W2:Y:S02]  /*9b70*/  SYNCS.PHASECHK.TRANS64.TRYWAIT P0, [R11+URZ], R6 ;  /* 0x000000060b0075a7 */ /* 0x0022a4000800017f */
[----:B--2---:R-:W-:Y:S05]  /*9b80*/  @!P0 NANOSLEEP.SYNCS 0x989680 ;  /* 0x009896800000895d */ /* 0x004fea0003900000 */
[----:B------:R-:W2:Y:S02]  /*9b90*/  @!P0 SYNCS.PHASECHK.TRANS64 P0, [R11+URZ], R6 ;  /* 0x000000060b0085a7 */ /* 0x000ea4000800007f */
[----:B--2---:R-:W-:Y:S05]  /*9ba0*/  @!P0 BRA `(.L_x_199) ;  /* 0xfffffffc00f08947 */ /* 0x004fea000383ffff */
[----:B------:R-:W-:Y:S05]  /*9bb0*/  BRA `(.L_x_217) ;  /* 0xfffffff800887947 */ /* 0x000fea000383ffff */
.L_x_218:
[----:B------:R-:W-:-:S00]  /*9bc0*/  BRA `(.L_x_218) ;  /* 0xfffffffc00fc7947 */ /* 0x000fc0000383ffff */
[----:B------:R-:W-:-:S00]  /*9bd0*/  NOP ;  /* 0x0000000000007918 */ /* 0x000fc00000000000 */
        /* <DEDUP_REMOVED lines=10> */
.L_x_219:


//--------------------- .nv.shared._ZN7cutlass13device_kernelINS_4gemm6kernel13GemmUniversalIN4cute5tupleIJiiiiEEENS1_10collective13CollectiveMmaINS1_37MainloopSm90TmaGmmaWarpSpecializedFP8ILi9ENS5_IJNS4_1CILi2EEENSA_ILi1EEESC_EEENS1_32KernelTmaWarpSpecializedPingpongEEENS5_IJNSA_ILi64EEENSA_ILi128EEESH_EEENS_12float_e5m2_tENS5_IJlSC_lEEESJ_SK_NS4_8TiledMMAINS4_8MMA_AtomIJNS4_4SM904GMMA31MMA_64x128x32_F32E5M2E5M2_SS_TNILNSO_7ScaleInE1ELSQ_1EEEEEENS4_6LayoutINS5_IJSC_SC_SC_EEENS5_IJNSA_ILi0EEESV_SV_EEEEENS5_IJNS4_10UnderscoreESY_SY_EEEEENS4_13SM90_TMA_LOADENS4_14ComposedLayoutINS4_7SwizzleILi3ELi4ELi3EEENS4_18smem_ptr_flag_bitsILi8EEENST_INS5_IJNSA_ILi8EEESH_EEENS5_IJSH_SC_EEEEEEEvNS4_8identityENS4_23SM90_TMA_LOAD_MULTICASTES1B_vS1C_EENS_8epilogue10collective6detail29Sm90TmaWarpSpecializedAdapterINS1G_15DefaultEpilogueISJ_SK_SK_NS1F_6thread17LinearCombinationISJ_Li1EffLNS1K_9ScaleType4KindE0ELNS_15FloatRoundStyleE2ESJ_EENS1_15EpilogueDefaultEEEEEvvEEEEvNT_6ParamsE --------------------------
	.section	.nv.shared._ZN7cutlass13device_kernelINS_4gemm6kernel13GemmUniversalIN4cute5tupleIJiiiiEEENS1_10collective13CollectiveMmaINS1_37MainloopSm90TmaGmmaWarpSpecializedFP8ILi9ENS5_IJNS4_1CILi2EEENSA_ILi1EEESC_EEENS1_32KernelTmaWarpSpecializedPingpongEEENS5_IJNSA_ILi64EEENSA_ILi128EEESH_EEENS_12float_e5m2_tENS5_IJlSC_lEEESJ_SK_NS4_8TiledMMAINS4_8MMA_AtomIJNS4_4SM904GMMA31MMA_64x128x32_F32E5M2E5M2_SS_TNILNSO_7ScaleInE1ELSQ_1EEEEEENS4_6LayoutINS5_IJSC_SC_SC_EEENS5_IJNSA_ILi0EEESV_SV_EEEEENS5_IJNS4_10UnderscoreESY_SY_EEEEENS4_13SM90_TMA_LOADENS4_14ComposedLayoutINS4_7SwizzleILi3ELi4ELi3EEENS4_18smem_ptr_flag_bitsILi8EEENST_INS5_IJNSA_ILi8EEESH_EEENS5_IJSH_SC_EEEEEEEvNS4_8identityENS4_23SM90_TMA_LOAD_MULTICASTES1B_vS1C_EENS_8epilogue10collective6detail29Sm90TmaWarpSpecializedAdapterINS1G_15DefaultEpilogueISJ_SK_SK_NS1F_6thread17LinearCombinationISJ_Li1EffLNS1K_9ScaleType4KindE0ELNS_15FloatRoundStyleE2ESJ_EENS1_15EpilogueDefaultEEEEEvvEEEEvNT_6ParamsE,"aw",@nobits
	.sectionflags	@""
	.align	16
	.zero		1024


//--------------------- .nv.shared.reserved.0     --------------------------
	.section	.nv.shared.reserved.0,"aw",@nobits
	.weak		__nv_reservedSMEM_offset_0_alias
	.size		__nv_reservedSMEM_offset_0_alias, 0, 0
	.other		__nv_reservedSMEM_offset_0_alias,@"STO_CUDA_RESERVED_SHARED STV_DEFAULT"
__nv_reservedSMEM_offset_0_alias:
	.zero		0


//--------------------- .nv.global                --------------------------
	.section	.nv.global,"aw",@nobits
.nv.global:
	.type		_ZN39_INTERNAL_3974eebe_4_k_cu_969c5928_49074cute1_E,@object
	.size		_ZN39_INTERNAL_3974eebe_4_k_cu_969c5928_49074cute1_E,(_ZN39_INTERNAL_3974eebe_4_k_cu_969c5928_49074cuda3std3__45__cpo6cbeginE - _ZN39_INTERNAL_3974eebe_4_k_cu_969c5928_49074cute1_E)
_ZN39_INTERNAL_3974eebe_4_k_cu_969c5928_49074cute1_E:
	.zero		1
	.type		_ZN39_INTERNAL_3974eebe_4_k_cu_969c5928_49074cuda3std3__45__cpo6cbeginE,@object
	.size		_ZN39_INTERNAL_3974eebe_4_k_cu_969c5928_49074cuda3std3__45__cpo6cbeginE,(_ZN39_INTERNAL_3974eebe_4_k_cu_969c5928_49074cuda3std3__48in_placeE - _ZN39_INTERNAL_3974eebe_4_k_cu_969c5928_49074cuda3std3__45__cpo6cbeginE)
_ZN39_INTERNAL_3974eebe_4_k_cu_969c5928_49074cuda3std3__45__cpo6cbeginE:
	.zero		1
	.type		_ZN39_INTERNAL_3974eebe_4_k_cu_969c5928_49074cuda3std3__48in_placeE,@object
	.size		_ZN39_INTERNAL_3974eebe_4_k_cu_969c5928_49074cuda3std3__48in_placeE,(_ZN39_INTERNAL_3974eebe_4_k_cu_969c5928_49074cuda3std6ranges3__45__cpo9iter_moveE - _ZN39_INTERNAL_3974eebe_4_k_cu_969c5928_49074cuda3std3__48in_placeE)
_ZN39_INTERNAL_3974eebe_4_k_cu_969c5928_49074cuda3std3__48in_placeE:
	.zero		1
	.type		_ZN39_INTERNAL_3974eebe_4_k_cu_969c5928_49074cuda3std6ranges3__45__cpo9iter_moveE,@object
	.size		_ZN39_INTERNAL_3974eebe_4_k_cu_969c5928_49074cuda3std6ranges3__45__cpo9iter_moveE,(_ZN39_INTERNAL_3974eebe_4_k_cu_969c5928_49074cuda3std3__45__cpo5beginE - _ZN39_INTERNAL_3974eebe_4_k_cu_969c5928_49074cuda3std6ranges3__45__cpo9iter_moveE)
_ZN39_INTERNAL_3974eebe_4_k_cu_969c5928_49074cuda3std6ranges3__45__cpo9iter_moveE:
	.zero		1
	.type		_ZN39_INTERNAL_3974eebe_4_k_cu_969c5928_49074cuda3std3__45__cpo5beginE,@object
	.size		_ZN39_INTERNAL_3974eebe_4_k_cu_969c5928_49074cuda3std3__45__cpo5beginE,(_ZN39_INTERNAL_3974eebe_4_k_cu_969c5928_49074cuda3std3__441_GLOBAL__N__3974eebe_4_k_cu_969c5928_49076ignoreE - _ZN39_INTERNAL_3974eebe_4_k_cu_969c5928_49074cuda3std3__45__cpo5beginE)
_ZN39_INTERNAL_3974eebe_4_k_cu_969c5928_49074cuda3std3__45__cpo5beginE:
	.zero		1
	.type		_ZN39_INTERNAL_3974eebe_4_k_cu_969c5928_49074cuda3std3__441_GLOBAL__N__3974eebe_4_k_cu_969c5928_49076ignoreE,@object
	.size		_ZN39_INTERNAL_3974eebe_4_k_cu_969c5928_49074cuda3std3__441_GLOBAL__N__3974eebe_4_k_cu_969c5928_49076ignoreE,(_ZN39_INTERNAL_3974eebe_4_k_cu_969c5928_49074cute7productE - _ZN39_INTERNAL_3974eebe_4_k_cu_969c5928_49074cuda3std3__441_GLOBAL__N__3974eebe_4_k_cu_969c5928_49076ignoreE)
_ZN39_INTERNAL_3974eebe_4_k_cu_969c5928_49074cuda3std3__441_GLOBAL__N__3974eebe_4_k_cu_969c5928_49076ignoreE:
	.zero		1
	.type		_ZN39_INTERNAL_3974eebe_4_k_cu_969c5928_49074cute7productE,@object
	.size		_ZN39_INTERNAL_3974eebe_4_k_cu_969c5928_49074cute7productE,(_ZN39_INTERNAL_3974eebe_4_k_cu_969c5928_49074cuda3std3__45__cpo3endE - _ZN39_INTERNAL_3974eebe_4_k_cu_969c5928_49074cute7productE)
_ZN39_INTERNAL_3974eebe_4_k_cu_969c5928_49074cute7productE:
	.zero		1
	.type		_ZN39_INTERNAL_3974eebe_4_k_cu_969c5928_49074cuda3std3__45__cpo3endE,@object
	.size		_ZN39_INTERNAL_3974eebe_4_k_cu_969c5928_49074cuda3std3__45__cpo3endE,(_ZN39_INTERNAL_3974eebe_4_k_cu_969c5928_49074cuda3std3__419piecewise_constructE - _ZN39_INTERNAL_3974eebe_4_k_cu_969c5928_49074cuda3std3__45__cpo3endE)
_ZN39_INTERNAL_3974eebe_4_k_cu_969c5928_49074cuda3std3__45__cpo3endE:
	.zero		1
	.type		_ZN39_INTERNAL_3974eebe_4_k_cu_969c5928_49074cuda3std3__419piecewise_constructE,@object
	.size		_ZN39_INTERNAL_3974eebe_4_k_cu_969c5928_49074cuda3std3__419piecewise_constructE,(_ZN39_INTERNAL_3974eebe_4_k_cu_969c5928_49074cuda3std3__45__cpo4cendE - _ZN39_INTERNAL_3974eebe_4_k_cu_969c5928_49074cuda3std3__419piecewise_constructE)
_ZN39_INTERNAL_3974eebe_4_k_cu_969c5928_49074cuda3std3__419piecewise_constructE:
	.zero		1
	.type		_ZN39_INTERNAL_3974eebe_4_k_cu_969c5928_49074cuda3std3__45__cpo4cendE,@object
	.size		_ZN39_INTERNAL_3974eebe_4_k_cu_969c5928_49074cuda3std3__45__cpo4cendE,(_ZN39_INTERNAL_3974eebe_4_k_cu_969c5928_49074cuda3std6ranges3__45__cpo4swapE - _ZN39_INTERNAL_3974eebe_4_k_cu_969c5928_49074cuda3std3__45__cpo4cendE)
_ZN39_INTERNAL_3974eebe_4_k_cu_969c5928_49074cuda3std3__45__cpo4cendE:
	.zero		1
	.type		_ZN39_INTERNAL_3974eebe_4_k_cu_969c5928_49074cuda3std6ranges3__45__cpo4swapE,@object
	.size		_ZN39_INTERNAL_3974eebe_4_k_cu_969c5928_49074cuda3std6ranges3__45__cpo4swapE,(.L_7 - _ZN39_INTERNAL_3974eebe_4_k_cu_969c5928_49074cuda3std6ranges3__45__cpo4swapE)
_ZN39_INTERNAL_3974eebe_4_k_cu_969c5928_49074cuda3std6ranges3__45__cpo4swapE:
	.zero		1
.L_7:


//--------------------- .nv.constant0._ZN7cutlass13device_kernelINS_4gemm6kernel13GemmUniversalIN4cute5tupleIJiiiiEEENS1_10collective13CollectiveMmaINS1_37MainloopSm90TmaGmmaWarpSpecializedFP8ILi9ENS5_IJNS4_1CILi2EEENSA_ILi1EEESC_EEENS1_32KernelTmaWarpSpecializedPingpongEEENS5_IJNSA_ILi64EEENSA_ILi128EEESH_EEENS_12float_e5m2_tENS5_IJlSC_lEEESJ_SK_NS4_8TiledMMAINS4_8MMA_AtomIJNS4_4SM904GMMA31MMA_64x128x32_F32E5M2E5M2_SS_TNILNSO_7ScaleInE1ELSQ_1EEEEEENS4_6LayoutINS5_IJSC_SC_SC_EEENS5_IJNSA_ILi0EEESV_SV_EEEEENS5_IJNS4_10UnderscoreESY_SY_EEEEENS4_13SM90_TMA_LOADENS4_14ComposedLayoutINS4_7SwizzleILi3ELi4ELi3EEENS4_18smem_ptr_flag_bitsILi8EEENST_INS5_IJNSA_ILi8EEESH_EEENS5_IJSH_SC_EEEEEEEvNS4_8identityENS4_23SM90_TMA_LOAD_MULTICASTES1B_vS1C_EENS_8epilogue10collective6detail29Sm90TmaWarpSpecializedAdapterINS1G_15DefaultEpilogueISJ_SK_SK_NS1F_6thread17LinearCombinationISJ_Li1EffLNS1K_9ScaleType4KindE0ELNS_15FloatRoundStyleE2ESJ_EENS1_15EpilogueDefaultEEEEEvvEEEEvNT_6ParamsE --------------------------
	.section	.nv.constant0._ZN7cutlass13device_kernelINS_4gemm6kernel13GemmUniversalIN4cute5tupleIJiiiiEEENS1_10collective13CollectiveMmaINS1_37MainloopSm90TmaGmmaWarpSpecializedFP8ILi9ENS5_IJNS4_1CILi2EEENSA_ILi1EEESC_EEENS1_32KernelTmaWarpSpecializedPingpongEEENS5_IJNSA_ILi64EEENSA_ILi128EEESH_EEENS_12float_e5m2_tENS5_IJlSC_lEEESJ_SK_NS4_8TiledMMAINS4_8MMA_AtomIJNS4_4SM904GMMA31MMA_64x128x32_F32E5M2E5M2_SS_TNILNSO_7ScaleInE1ELSQ_1EEEEEENS4_6LayoutINS5_IJSC_SC_SC_EEENS5_IJNSA_ILi0EEESV_SV_EEEEENS5_IJNS4_10UnderscoreESY_SY_EEEEENS4_13SM90_TMA_LOADENS4_14ComposedLayoutINS4_7SwizzleILi3ELi4ELi3EEENS4_18smem_ptr_flag_bitsILi8EEENST_INS5_IJNSA_ILi8EEESH_EEENS5_IJSH_SC_EEEEEEEvNS4_8identityENS4_23SM90_TMA_LOAD_MULTICASTES1B_vS1C_EENS_8epilogue10collective6detail29Sm90TmaWarpSpecializedAdapterINS1G_15DefaultEpilogueISJ_SK_SK_NS1F_6thread17LinearCombinationISJ_Li1EffLNS1K_9ScaleType4KindE0ELNS_15FloatRoundStyleE2ESJ_EENS1_15EpilogueDefaultEEEEEvvEEEEvNT_6ParamsE,"a",@progbits
	.sectionflags	@""
	.align	4
.nv.constant0._ZN7cutlass13device_kernelINS_4gemm6kernel13GemmUniversalIN4cute5tupleIJiiiiEEENS1_10collective13CollectiveMmaINS1_37MainloopSm90TmaGmmaWarpSpecializedFP8ILi9ENS5_IJNS4_1CILi2EEENSA_ILi1EEESC_EEENS1_32KernelTmaWarpSpecializedPingpongEEENS5_IJNSA_ILi64EEENSA_ILi128EEESH_EEENS_12float_e5m2_tENS5_IJlSC_lEEESJ_SK_NS4_8TiledMMAINS4_8MMA_AtomIJNS4_4SM904GMMA31MMA_64x128x32_F32E5M2E5M2_SS_TNILNSO_7ScaleInE1ELSQ_1EEEEEENS4_6LayoutINS5_IJSC_SC_SC_EEENS5_IJNSA_ILi0EEESV_SV_EEEEENS5_IJNS4_10UnderscoreESY_SY_EEEEENS4_13SM90_TMA_LOADENS4_14ComposedLayoutINS4_7SwizzleILi3ELi4ELi3EEENS4_18smem_ptr_flag_bitsILi8EEENST_INS5_IJNSA_ILi8EEESH_EEENS5_IJSH_SC_EEEEEEEvNS4_8identityENS4_23SM90_TMA_LOAD_MULTICASTES1B_vS1C_EENS_8epilogue10collective6detail29Sm90TmaWarpSpecializedAdapterINS1G_15DefaultEpilogueISJ_SK_SK_NS1F_6thread17LinearCombinationISJ_Li1EffLNS1K_9ScaleType4KindE0ELNS_15FloatRoundStyleE2ESJ_EENS1_15EpilogueDefaultEEEEEvvEEEEvNT_6ParamsE:
	.zero		1664


//--------------------- SYMBOLS --------------------------

	.type		.nv.reservedSmem.offset0,@object
	.size		.nv.reservedSmem.offset0,0x4
